	.target	sm_100a

	.elftype	@"ET_EXEC"


//--------------------- .note.nv.tkinfo           --------------------------
	.section	.note.nv.tkinfo,"",@"SHT_NOTE"
	.sectionflags	@"SHF_NOTE_NV_TKINFO"
	.tkinfo
        /*0018*/ 	.word	0x00000081
        /*0030*/ 	.string	""
        /*0030*/ 	.string	"ptxas-blackwell"
        /*0030*/ 	.string	"Cuda compilation tools, release 12.9, V12.9.86"
        /*0030*/ 	.string	"Build cuda_12.9.r12.9/compiler.36037853_0"
        /*0030*/ 	.string	"-v  -suppress-debug-info  -lineinfo  -arch sm_100a "



//--------------------- .note.nv.cuver            --------------------------
	.section	.note.nv.cuver,"",@"SHT_NOTE"
	.sectionflags	@"SHF_NOTE_NV_CUVER"
        /*0018*/ 	.short	0x0001
        /*001a*/ 	.short	0x0064
        /*001c*/ 	.short	0x0001
        /*001e*/ 	.short	0x0000
        /*0020*/ 	.short	0x0001
        /*0022*/ 	.short	0x0000


//--------------------- .nv.info                  --------------------------
	.section	.nv.info,"",@"SHT_CUDA_INFO"
	.align	4


	//----- nvinfo : EIATTR_REGCOUNT
	.align		4
        /*0000*/ 	.byte	0x04, 0x2f
        /*0002*/ 	.short	(.L_4 - .L_3)
	.align		4
.L_3:
        /*0004*/ 	.word	index@(gluon_tcgen05)
        /*0008*/ 	.word	0x00000047


	//----- nvinfo : EIATTR_FRAME_SIZE
	.align		4
.L_4:
        /*000c*/ 	.byte	0x04, 0x11
        /*000e*/ 	.short	(.L_6 - .L_5)
	.align		4
.L_5:
        /*0010*/ 	.word	index@($__internal_2_$__cuda_sm10x_tcgen05_guardrail_trap_unallocated_columns_being_dealloced)
        /*0014*/ 	.word	0x00000000


	//----- nvinfo : EIATTR_FRAME_SIZE
	.align		4
.L_6:
        /*0018*/ 	.byte	0x04, 0x11
        /*001a*/ 	.short	(.L_8 - .L_7)
	.align		4
.L_7:
        /*001c*/ 	.word	index@($__internal_1_$__cuda_sm10x_tcgen05_guardrail_trap_phase_invalid_during_alloc)
        /*0020*/ 	.word	0x00000000


	//----- nvinfo : EIATTR_FRAME_SIZE
	.align		4
.L_8:
        /*0024*/ 	.byte	0x04, 0x11
        /*0026*/ 	.short	(.L_10 - .L_9)
	.align		4
.L_9:
        /*0028*/ 	.word	index@($__internal_0_$__cuda_sm10x_tcgen05_guardrail_trap_col_being_dealloced_not_returned_by_alloc)
        /*002c*/ 	.word	0x00000000


	//----- nvinfo : EIATTR_FRAME_SIZE
	.align		4
.L_10:
        /*0030*/ 	.byte	0x04, 0x11
        /*0032*/ 	.short	(.L_12 - .L_11)
	.align		4
.L_11:
        /*0034*/ 	.word	index@(gluon_tcgen05)
        /*0038*/ 	.word	0x00000000


	//----- nvinfo : EIATTR_MIN_STACK_SIZE
	.align		4
.L_12:
        /*003c*/ 	.byte	0x04, 0x12
        /*003e*/ 	.short	(.L_14 - .L_13)
	.align		4
.L_13:
        /*0040*/ 	.word	index@(gluon_tcgen05)
        /*0044*/ 	.word	0x00000000
.L_14:


//--------------------- .nv.info.gluon_tcgen05    --------------------------
	.section	.nv.info.gluon_tcgen05,"",@"SHT_CUDA_INFO"
	.sectionflags	@""
	.align	4


	//----- nvinfo : EIATTR_CUDA_API_VERSION
	.align		4
        /*0000*/ 	.byte	0x04, 0x37
        /*0002*/ 	.short	(.L_16 - .L_15)
.L_15:
        /*0004*/ 	.word	0x00000081


	//----- nvinfo : EIATTR_KPARAM_INFO
	.align		4
.L_16:
        /*0008*/ 	.byte	0x04, 0x17
        /*000a*/ 	.short	(.L_18 - .L_17)
.L_17:
        /*000c*/ 	.word	0x00000000
        /*0010*/ 	.short	0x000a
        /*0012*/ 	.short	0x0048
        /*0014*/ 	.byte	0x00, 0xf4, 0x21, 0x00


	//----- nvinfo : EIATTR_KPARAM_INFO
	.align		4
.L_18:
        /*0018*/ 	.byte	0x04, 0x17
        /*001a*/ 	.short	(.L_20 - .L_19)
.L_19:
        /*001c*/ 	.word	0x00000000
        /*0020*/ 	.short	0x0009
        /*0022*/ 	.short	0x0040
        /*0024*/ 	.byte	0x00, 0xf4, 0x21, 0x00


	//----- nvinfo : EIATTR_KPARAM_INFO
	.align		4
.L_20:
        /*0028*/ 	.byte	0x04, 0x17
        /*002a*/ 	.short	(.L_22 - .L_21)
.L_21:
        /*002c*/ 	.word	0x00000000
        /*0030*/ 	.short	0x0008
        /*0032*/ 	.short	0x0038
        /*0034*/ 	.byte	0x00, 0xf0, 0x21, 0x00


	//----- nvinfo : EIATTR_KPARAM_INFO
	.align		4
.L_22:
        /*0038*/ 	.byte	0x04, 0x17
        /*003a*/ 	.short	(.L_24 - .L_23)
.L_23:
        /*003c*/ 	.word	0x00000000
        /*0040*/ 	.short	0x0007
        /*0042*/ 	.short	0x0030
        /*0044*/ 	.byte	0x00, 0xf0, 0x21, 0x00


	//----- nvinfo : EIATTR_KPARAM_INFO
	.align		4
.L_24:
        /*0048*/ 	.byte	0x04, 0x17
        /*004a*/ 	.short	(.L_26 - .L_25)
.L_25:
        /*004c*/ 	.word	0x00000000
        /*0050*/ 	.short	0x0006
        /*0052*/ 	.short	0x0028
        /*0054*/ 	.byte	0x00, 0xf0, 0x21, 0x00


	//----- nvinfo : EIATTR_KPARAM_INFO
	.align		4
.L_26:
        /*0058*/ 	.byte	0x04, 0x17
        /*005a*/ 	.short	(.L_28 - .L_27)
.L_27:
        /*005c*/ 	.word	0x00000000
        /*0060*/ 	.short	0x0005
        /*0062*/ 	.short	0x0020
        /*0064*/ 	.byte	0x00, 0xf0, 0x11, 0x00


	//----- nvinfo : EIATTR_KPARAM_INFO
	.align		4
.L_28:
        /*0068*/ 	.byte	0x04, 0x17
        /*006a*/ 	.short	(.L_30 - .L_29)
.L_29:
        /*006c*/ 	.word	0x00000000
        /*0070*/ 	.short	0x0004
        /*0072*/ 	.short	0x001c
        /*0074*/ 	.byte	0x00, 0xf0, 0x11, 0x00


	//----- nvinfo : EIATTR_KPARAM_INFO
	.align		4
.L_30:
        /*0078*/ 	.byte	0x04, 0x17
        /*007a*/ 	.short	(.L_32 - .L_31)
.L_31:
        /*007c*/ 	.word	0x00000000
        /*0080*/ 	.short	0x0003
        /*0082*/ 	.short	0x0018
        /*0084*/ 	.byte	0x00, 0xf0, 0x11, 0x00


	//----- nvinfo : EIATTR_KPARAM_INFO
	.align		4
.L_32:
        /*0088*/ 	.byte	0x04, 0x17
        /*008a*/ 	.short	(.L_34 - .L_33)
.L_33:
        /*008c*/ 	.word	0x00000000
        /*0090*/ 	.short	0x0002
        /*0092*/ 	.short	0x0010
        /*0094*/ 	.byte	0x00, 0xf4, 0x21, 0x00


	//----- nvinfo : EIATTR_KPARAM_INFO
	.align		4
.L_34:
        /*0098*/ 	.byte	0x04, 0x17
        /*009a*/ 	.short	(.L_36 - .L_35)
.L_35:
        /*009c*/ 	.word	0x00000000
        /*00a0*/ 	.short	0x0001
        /*00a2*/ 	.short	0x0008
        /*00a4*/ 	.byte	0x00, 0xf4, 0x21, 0x00


	//----- nvinfo : EIATTR_KPARAM_INFO
	.align		4
.L_36:
        /*00a8*/ 	.byte	0x04, 0x17
        /*00aa*/ 	.short	(.L_38 - .L_37)
.L_37:
        /*00ac*/ 	.word	0x00000000
        /*00b0*/ 	.short	0x0000
        /*00b2*/ 	.short	0x0000
        /*00b4*/ 	.byte	0x00, 0xf4, 0x21, 0x00


	//----- nvinfo : EIATTR_AT_ENTRY_FRAGMENTS
	.align		4
.L_38:
        /*00b8*/ 	.byte	0x04, 0x4f
        /*00ba*/ 	.short	(.L_40 - .L_39)


	//   ....[0]....
.L_39:
        /*00bc*/ 	.word	0x00000004


	//----- nvinfo : EIATTR_RESERVED_SMEM_USED
	.align		4
.L_40:
        /*00c0*/ 	.byte	0x01, 0x41
	.zero		2


	//----- nvinfo : EIATTR_SPARSE_MMA_MASK
	.align		4
        /*00c4*/ 	.byte	0x03, 0x50
        /*00c6*/ 	.short	0x0000


	//----- nvinfo : EIATTR_TCGEN05_1CTA_USED
	.align		4
        /*00c8*/ 	.byte	0x01, 0x51
	.zero		2


	//----- nvinfo : EIATTR_MAXREG_COUNT
	.align		4
        /*00cc*/ 	.byte	0x03, 0x1b
        /*00ce*/ 	.short	0x00ff


	//----- nvinfo : EIATTR_NUM_BARRIERS
	.align		4
        /*00d0*/ 	.byte	0x02, 0x4c
        /*00d2*/ 	.byte	0x01
	.zero		1


	//----- nvinfo : EIATTR_INT_WARP_WIDE_INSTR_OFFSETS
	.align		4
        /*00d4*/ 	.byte	0x04, 0x31
        /*00d6*/ 	.short	(.L_42 - .L_41)


	//   ....[0]....
.L_41:
        /*00d8*/ 	.word	0x00001730


	//   ....[1]....
        /*00dc*/ 	.word	0x00001750


	//   ....[2]....
        /*00e0*/ 	.word	0x000017d0


	//   ....[3]....
        /*00e4*/ 	.word	0x000018e0


	//   ....[4]....
        /*00e8*/ 	.word	0x000018f0


	//   ....[5]....
        /*00ec*/ 	.word	0x00001910


	//   ....[6]....
        /*00f0*/ 	.word	0x00001990


	//   ....[7]....
        /*00f4*/ 	.word	0x00001bb0


	//   ....[8]....
        /*00f8*/ 	.word	0x00001bc0


	//   ....[9]....
        /*00fc*/ 	.word	0x00001d10


	//   ....[10]....
        /*0100*/ 	.word	0x00001d20


	//   ....[11]....
        /*0104*/ 	.word	0x00001d60


	//   ....[12]....
        /*0108*/ 	.word	0x00001da0


	//   ....[13]....
        /*010c*/ 	.word	0x00001ee0


	//   ....[14]....
        /*0110*/ 	.word	0x00001ef0


	//   ....[15]....
        /*0114*/ 	.word	0x00002170


	//   ....[16]....
        /*0118*/ 	.word	0x00002190


	//   ....[17]....
        /*011c*/ 	.word	0x00002680


	//   ....[18]....
        /*0120*/ 	.word	0x000026d0


	//----- nvinfo : EIATTR_COOP_GROUP_MASK_REGIDS
	.align		4
.L_42:
        /*0124*/ 	.byte	0x04, 0x29
        /*0126*/ 	.short	(.L_44 - .L_43)


	//   ....[0]....
.L_43:
        /*0128*/ 	.word	0xffffffff


	//   ....[1]....
        /*012c*/ 	.word	0xffffffff


	//   ....[2]....
        /*0130*/ 	.word	0xffffffff


	//   ....[3]....
        /*0134*/ 	.word	0xffffffff


	//   ....[4]....
        /*0138*/ 	.word	0xffffffff


	//   ....[5]....
        /*013c*/ 	.word	0xffffffff


	//   ....[6]....
        /*0140*/ 	.word	0xffffffff


	//   ....[7]....
        /*0144*/ 	.word	0xffffffff


	//   ....[8]....
        /*0148*/ 	.word	0xffffffff


	//   ....[9]....
        /*014c*/ 	.word	0xffffffff


	//----- nvinfo : EIATTR_COOP_GROUP_INSTR_OFFSETS
	.align		4
.L_44:
        /*0150*/ 	.byte	0x04, 0x28
        /*0152*/ 	.short	(.L_46 - .L_45)


	//   ....[0]....
.L_45:
        /*0154*/ 	.word	0x00000050


	//   ....[1]....
        /*0158*/ 	.word	0x00000310


	//   ....[2]....
        /*015c*/ 	.word	0x00000500


	//   ....[3]....
        /*0160*/ 	.word	0x000009c0


	//   ....[4]....
        /*0164*/ 	.word	0x00000b00


	//   ....[5]....
        /*0168*/ 	.word	0x00000fb0


	//   ....[6]....
        /*016c*/ 	.word	0x000010f0


	//   ....[7]....
        /*0170*/ 	.word	0x000015e0


	//   ....[8]....
        /*0174*/ 	.word	0x00002510


	//   ....[9]....
        /*0178*/ 	.word	0x00002780


	//----- nvinfo : EIATTR_VRC_CTA_INIT_COUNT
	.align		4
.L_46:
        /*017c*/ 	.byte	0x02, 0x4a
        /*017e*/ 	.byte	0x80
	.zero		1


	//----- nvinfo : EIATTR_MBARRIER_INSTR_OFFSETS
	.align		4
        /*0180*/ 	.byte	0x04, 0x39
        /*0182*/ 	.short	(.L_48 - .L_47)


	//   ....[0]....
.L_47:
        /*0184*/ 	.word	0x000017f0
        /*0188*/ 	.word	0x000000ff
        /*018c*/ 	.word	0x00005000
        /*0190*/ 	.short	0x0100
        /*0192*/ 	.byte	0x0c
	.zero		1


	//   ....[1]....
        /*0194*/ 	.word	0x00001800
        /*0198*/ 	.word	0x000000ff
        /*019c*/ 	.word	0x00005010
        /*01a0*/ 	.short	0x0100
        /*01a2*/ 	.byte	0x0c
	.zero		1


	//   ....[2]....
        /*01a4*/ 	.word	0x00001ad0
        /*01a8*/ 	.word	0x000000ff
        /*01ac*/ 	.word	0x00005000
        /*01b0*/ 	.short	0x010a
        /*01b2*/ 	.byte	0x0c
	.zero		1


	//   ....[3]....
        /*01b4*/ 	.word	0x00001c10
        /*01b8*/ 	.word	0x000000ff
        /*01bc*/ 	.word	0x00005010
        /*01c0*/ 	.short	0x010a
        /*01c2*/ 	.byte	0x0c
	.zero		1


	//   ....[4]....
        /*01c4*/ 	.word	0x00001e20
        /*01c8*/ 	.word	0x000000ff
        /*01cc*/ 	.word	0x00005000
        /*01d0*/ 	.short	0x010a
        /*01d2*/ 	.byte	0x0c
	.zero		1


	//   ....[5]....
        /*01d4*/ 	.word	0x00001f30
        /*01d8*/ 	.word	0x000000ff
        /*01dc*/ 	.word	0x00005010
        /*01e0*/ 	.short	0x010a
        /*01e2*/ 	.byte	0x0c
	.zero		1


	//   ....[6]....
        /*01e4*/ 	.word	0x00001fc0
        /*01e8*/ 	.word	0x000000ff
        /*01ec*/ 	.word	0x00005000
        /*01f0*/ 	.short	0x0108
        /*01f2*/ 	.byte	0x0c
	.zero		1


	//   ....[7]....
        /*01f4*/ 	.word	0x00001fd0
        /*01f8*/ 	.word	0x000000ff
        /*01fc*/ 	.word	0x00005010
        /*0200*/ 	.short	0x0108
        /*0202*/ 	.byte	0x0c
	.zero		1


	//   ....[8]....
        /*0204*/ 	.word	0x000027a0
        /*0208*/ 	.word	0x000000ff
        /*020c*/ 	.word	0x00005000
        /*0210*/ 	.short	0x010a
        /*0212*/ 	.byte	0x0c
	.zero		1


	//   ....[9]....
        /*0214*/ 	.word	0x000027d0
        /*0218*/ 	.word	0x000000ff
        /*021c*/ 	.word	0x00005010
        /*0220*/ 	.short	0x010a
        /*0222*/ 	.byte	0x0c
	.zero		1


	//   ....[10]....
        /*0224*/ 	.word	0x00002800
        /*0228*/ 	.word	0x000000ff
        /*022c*/ 	.word	0x00005000
        /*0230*/ 	.short	0x010a
        /*0232*/ 	.byte	0x0c
	.zero		1


	//   ....[11]....
        /*0234*/ 	.word	0x00002830
        /*0238*/ 	.word	0x000000ff
        /*023c*/ 	.word	0x00005010
        /*0240*/ 	.short	0x010a
        /*0242*/ 	.byte	0x0c
	.zero		1


	//----- nvinfo : EIATTR_NUM_MBARRIERS
	.align		4
.L_48:
        /*0244*/ 	.byte	0x03, 0x38
        /*0246*/ 	.short	0x0002


	//----- nvinfo : EIATTR_EXIT_INSTR_OFFSETS
	.align		4
        /*0248*/ 	.byte	0x04, 0x1c
        /*024a*/ 	.short	(.L_50 - .L_49)


	//   ....[0]....
.L_49:
        /*024c*/ 	.word	0x00002790


	//----- nvinfo : EIATTR_REQNTID
	.align		4
.L_50:
        /*0250*/ 	.byte	0x04, 0x10
        /*0252*/ 	.short	(.L_52 - .L_51)
.L_51:
        /*0254*/ 	.word	0x00000100
        /*0258*/ 	.word	0x00000001
        /*025c*/ 	.word	0x00000001


	//----- nvinfo : EIATTR_CRS_STACK_SIZE
	.align		4
.L_52:
        /*0260*/ 	.byte	0x04, 0x1e
        /*0262*/ 	.short	(.L_54 - .L_53)
.L_53:
        /*0264*/ 	.word	0x00000000


	//----- nvinfo : EIATTR_CBANK_PARAM_SIZE
	.align		4
.L_54:
        /*0268*/ 	.byte	0x03, 0x19
        /*026a*/ 	.short	0x0050


	//----- nvinfo : EIATTR_PARAM_CBANK
	.align		4
        /*026c*/ 	.byte	0x04, 0x0a
        /*026e*/ 	.short	(.L_56 - .L_55)
	.align		4
.L_55:
        /*0270*/ 	.word	index@(.nv.constant0.gluon_tcgen05)
        /*0274*/ 	.short	0x0380
        /*0276*/ 	.short	0x0050


	//----- nvinfo : EIATTR_SW_WAR
	.align		4
.L_56:
        /*0278*/ 	.byte	0x04, 0x36
        /*027a*/ 	.short	(.L_58 - .L_57)
.L_57:
        /*027c*/ 	.word	0x00000008
.L_58:


//--------------------- .nv.compat                --------------------------
	.section	.nv.compat,"",@"SHT_CUDA_COMPAT_INFO"
	.align	4
        /*0000*/ 	.byte	0x02, 0x02, 0x02, 0x00, 0x02, 0x05, 0x05, 0x00, 0x02, 0x03, 0x03, 0x00, 0x02, 0x06, 0x01, 0x00


//--------------------- .nv.callgraph             --------------------------
	.section	.nv.callgraph,"",@"SHT_CUDA_CALLGRAPH"
	.align	4
	.sectionentsize	8
	.align		4
        /*0000*/ 	.word	0x00000000
	.align		4
        /*0004*/ 	.word	0xffffffff
	.align		4
        /*0008*/ 	.word	0x00000000
	.align		4
        /*000c*/ 	.word	0xfffffffe
	.align		4
        /*0010*/ 	.word	0x00000000
	.align		4
        /*0014*/ 	.word	0xfffffffd
	.align		4
        /*0018*/ 	.word	0x00000000
	.align		4
        /*001c*/ 	.word	0xfffffffc


//--------------------- .text.gluon_tcgen05       --------------------------
	.section	.text.gluon_tcgen05,"ax",@progbits
	.align	128
        .global         gluon_tcgen05
        .type           gluon_tcgen05,@function
        .size           gluon_tcgen05,(.L_x_73 - gluon_tcgen05)
        .other          gluon_tcgen05,@"STO_CUDA_ENTRY STV_DEFAULT"
gluon_tcgen05:
.text.gluon_tcgen05:
[----:B------:R-:W1:Y:S01]  /*0000*/  LDC R1, c[0x0][0x37c] ;  /* 0x0000df00ff017b82 */ /* 0x000e620000000800 */
[----:B------:R-:W2:Y:S02]  /*0010*/  S2R R0, SR_TID.X ;  /* 0x0000000000007919 */ /* 0x000ea40000002100 */
[----:B--2---:R-:W-:-:S13]  /*0020*/  ISETP.GE.U32.AND P2, PT, R0, 0x20, PT ;  /* 0x000000200000780c */ /* 0x004fda0003f46070 */
[----:B------:R-:W-:Y:S05]  /*0030*/  @P2 BRA `(.L_x_0) ;  /* 0x0000000000b82947 */ /* 0x000fea0003800000 */
[----:B------:R-:W2:Y:S01]  /*0040*/  S2UR UR6, SR_CgaCtaId ;  /* 0x00000000000679c3 */ /* 0x000ea20000008800 */
[----:B------:R-:W-:Y:S01]  /*0050*/  NOP ;  /* 0x0000000000007918 */ /* 0x000fe20000000000 */
[----:B------:R-:W-:Y:S02]  /*0060*/  UMOV UR4, 0x40 ;  /* 0x0000004000047882 */ /* 0x000fe40000000000 */
[----:B--2---:R-:W-:-:S09]  /*0070*/  ULEA UR4, UR6, UR4, 0x18 ;  /* 0x0000000406047291 */ /* 0x004fd2000f8ec0ff */
[----:B------:R-:W2:Y:S01]  /*0080*/  LDS.U8 R2, [UR4] ;  /* 0x00000004ff027984 */ /* 0x000ea20008000000 */
[----:B------:R-:W-:Y:S02]  /*0090*/  UMOV UR4, 0x400 ;  /* 0x0000040000047882 */ /* 0x000fe40000000000 */
[----:B------:R-:W-:Y:S01]  /*00a0*/  ULEA UR4, UR6, UR4, 0x18 ;  /* 0x0000000406047291 */ /* 0x000fe2000f8ec0ff */
[----:B--2---:R-:W-:-:S13]  /*00b0*/  ISETP.NE.AND P0, PT, R2, RZ, PT ;  /* 0x000000ff0200720c */ /* 0x004fda0003f05270 */
[----:B------:R-:W-:Y:S05]  /*00c0*/  @P0 BRA `(.L_x_1) ;  /* 0x00000000007c0947 */ /* 0x000fea0003800000 */
[----:B------:R-:W-:-:S13]  /*00d0*/  ELECT P0, URZ, PT ;  /* 0x0000000000ff782f */ /* 0x000fda0003800000 */
[----:B------:R-:W-:Y:S05]  /*00e0*/  @!P0 BRA `(.L_x_2) ;  /* 0x0000000000848947 */ /* 0x000fea0003800000 */
[----:B------:R-:W-:Y:S01]  /*00f0*/  UMOV UR5, 0x8 ;  /* 0x0000000800057882 */ /* 0x000fe20000000000 */
[----:B------:R-:W-:Y:S02]  /*0100*/  IMAD.MOV.U32 R5, RZ, RZ, 0x1 ;  /* 0x00000001ff057424 */ /* 0x000fe400078e00ff */
[----:B------:R-:W-:Y:S02]  /*0110*/  IMAD.MOV.U32 R3, RZ, RZ, 0xff ;  /* 0x000000ffff037424 */ /* 0x000fe400078e00ff */
[----:B------:R-:W-:Y:S04]  /*0120*/  DEPBAR.LE SB2, 0x36 ;  /* 0x0000ad800000791a */ /* 0x000fe80000000000 */
[----:B------:R-:W2:Y:S02]  /*0130*/  UTCATOMSWS.FIND_AND_SET.ALIGN UP0, UR5, UR5 ;  /* 0x00000005000575e3 */ /* 0x000ea40008000800 */
[----:B--2---:R-:W-:-:S04]  /*0140*/  PLOP3.LUT P0, PT, PT, PT, UP0, 0x80, 0x8 ;  /* 0x000000000008781c */ /* 0x004fc80003f0f008 */
[----:B------:R-:W-:-:S04]  /*0150*/  SEL R2, RZ, 0xffffffff, !P0 ;  /* 0xffffffffff027807 */ /* 0x000fc80004000000 */
[----:B------:R-:W-:Y:S01]  /*0160*/  ISETP.NE.AND P0, PT, R2, RZ, PT ;  /* 0x000000ff0200720c */ /* 0x000fe20003f05270 */
[----:B------:R-:W-:-:S12]  /*0170*/  IMAD.U32 R2, RZ, RZ, UR5 ;  /* 0x00000005ff027e24 */ /* 0x000fd8000f8e00ff */
[----:B------:R-:W-:Y:S05]  /*0180*/  @P0 BRA `(.L_x_3) ;  /* 0x0000000000240947 */ /* 0x000fea0003800000 */
.L_x_4:
[----:B------:R-:W-:Y:S05]  /*0190*/  NANOSLEEP 0x64 ;  /* 0x000000640000795d */ /* 0x000fea0003800000 */
[----:B------:R-:W-:-:S05]  /*01a0*/  UMOV UR5, 0x8 ;  /* 0x0000000800057882 */ /* 0x000fca0000000000 */
[----:B------:R-:W-:Y:S04]  /*01b0*/  DEPBAR.LE SB2, 0x36 ;  /* 0x0000ad800000791a */ /* 0x000fe80000000000 */
[----:B------:R-:W2:Y:S02]  /*01c0*/  UTCATOMSWS.FIND_AND_SET.ALIGN UP0, UR5, UR5 ;  /* 0x00000005000575e3 */ /* 0x000ea40008000800 */
[----:B--2---:R-:W-:-:S04]  /*01d0*/  PLOP3.LUT P0, PT, PT, PT, UP0, 0x80, 0x8 ;  /* 0x000000000008781c */ /* 0x004fc80003f0f008 */
[----:B------:R-:W-:-:S04]  /*01e0*/  SEL R2, RZ, 0xffffffff, !P0 ;  /* 0xffffffffff027807 */ /* 0x000fc80004000000 */
[----:B------:R-:W-:Y:S01]  /*01f0*/  ISETP.NE.AND P0, PT, R2, RZ, PT ;  /* 0x000000ff0200720c */ /* 0x000fe20003f05270 */
[----:B------:R-:W-:-:S12]  /*0200*/  IMAD.U32 R2, RZ, RZ, UR5 ;  /* 0x00000005ff027e24 */ /* 0x000fd8000f8e00ff */
[----:B------:R-:W-:Y:S05]  /*0210*/  @!P0 BRA `(.L_x_4) ;  /* 0xfffffffc00dc8947 */ /* 0x000fea000383ffff */
.L_x_3:
[C---:B------:R-:W-:Y:S01]  /*0220*/  VIADD R4, R2.reuse, 0x10 ;  /* 0x0000001002047836 */ /* 0x040fe20000000000 */
[----:B------:R-:W-:Y:S01]  /*0230*/  UMOV UR5, 0x50 ;  /* 0x0000005000057882 */ /* 0x000fe20000000000 */
[----:B------:R-:W-:Y:S01]  /*0240*/  SHF.L.U32 R3, R3, R2, RZ ;  /* 0x0000000203037219 */ /* 0x000fe200000006ff */
[----:B------:R-:W-:Y:S01]  /*0250*/  ULEA UR5, UR6, UR5, 0x18 ;  /* 0x0000000506057291 */ /* 0x000fe2000f8ec0ff */
[----:B------:R-:W-:Y:S01]  /*0260*/  IMAD.SHL.U32 R2, R2, 0x20, RZ ;  /* 0x0000002002027824 */ /* 0x000fe200078e00ff */
[----:B------:R-:W-:-:S04]  /*0270*/  SHF.L.U32 R4, R5, R4, RZ ;  /* 0x0000000405047219 */ /* 0x000fc800000006ff */
[----:B------:R-:W-:-:S05]  /*0280*/  LOP3.LUT R3, R4, R3, RZ, 0xfc, !PT ;  /* 0x0000000304037212 */ /* 0x000fca00078efcff */
[----:B------:R2:W-:Y:S04]  /*0290*/  ATOMS.OR RZ, [UR5], R3 ;  /* 0x00000003ffff798c */ /* 0x0005e8000b000005 */
[----:B------:R2:W-:Y:S01]  /*02a0*/  STS [UR4], R2 ;  /* 0x00000002ff007988 */ /* 0x0005e20008000804 */
[----:B------:R-:W-:Y:S05]  /*02b0*/  BRA `(.L_x_2) ;  /* 0x0000000000107947 */ /* 0x000fea0003800000 */
.L_x_1:
[----:B------:R-:W-:Y:S01]  /*02c0*/  IMAD.MOV.U32 R3, RZ, RZ, -0x1 ;  /* 0xffffffffff037424 */ /* 0x000fe200078e00ff */
[----:B------:R-:W-:-:S04]  /*02d0*/  MOV R2, 0x300 ;  /* 0x0000030000027802 */ /* 0x000fc80000000f00 */
[----:B------:R2:W-:Y:S03]  /*02e0*/  STS [UR4], R3 ;  /* 0x00000003ff007988 */ /* 0x0005e60008000804 */
[----:B-12---:R-:W-:Y:S05]  /*02f0*/  CALL.REL.NOINC `($__internal_1_$__cuda_sm10x_tcgen05_guardrail_trap_phase_invalid_during_alloc) ;  /* 0x0000002400647944 */ /* 0x006fea0003c00000 */
.L_x_2:
[----:B------:R-:W-:Y:S05]  /*0300*/  WARPSYNC.ALL ;  /* 0x0000000000007948 */ /* 0x000fea0003800000 */
[----:B------:R-:W-:Y:S01]  /*0310*/  NOP ;  /* 0x0000000000007918 */ /* 0x000fe20000000000 */
.L_x_0:
[----:B------:R-:W3:Y:S08]  /*0320*/  S2UR UR4, SR_CgaCtaId ;  /* 0x00000000000479c3 */ /* 0x000ef00000008800 */
[----:B------:R-:W-:Y:S01]  /*0330*/  BAR.SYNC.DEFER_BLOCKING 0x0 ;  /* 0x0000000000007b1d */ /* 0x000fe20000010000 */
[----:B------:R-:W-:-:S05]  /*0340*/  LOP3.LUT R68, R0, 0xff, RZ, 0xc0, !PT ;  /* 0x000000ff00447812 */ /* 0x000fca00078ec0ff */
[----:B------:R-:W-:Y:S02]  /*0350*/  UMOV UR12, 0x400 ;  /* 0x00000400000c7882 */ /* 0x000fe40000000000 */
[----:B------:R-:W4:Y:S08]  /*0360*/  LDC R4, c[0x0][0x398] ;  /* 0x0000e600ff047b82 */ /* 0x000f300000000800 */
[----:B------:R-:W5:Y:S01]  /*0370*/  LDC R10, c[0x0][0x3a0] ;  /* 0x0000e800ff0a7b82 */ /* 0x000f620000000800 */
[----:B---3--:R-:W-:-:S07]  /*0380*/  ULEA UR12, UR4, UR12, 0x18 ;  /* 0x0000000c040c7291 */ /* 0x008fce000f8ec0ff */
[----:B------:R-:W3:Y:S02]  /*0390*/  S2UR UR13, SR_CTAID.Y ;  /* 0x00000000000d79c3 */ /* 0x000ee40000002600 */
[----:B--2---:R-:W2:Y:S06]  /*03a0*/  LDS R3, [UR12] ;  /* 0x0000000cff037984 */ /* 0x004eac0008000800 */
[----:B------:R-:W-:Y:S06]  /*03b0*/  BAR.SYNC.DEFER_BLOCKING 0x0 ;  /* 0x0000000000007b1d */ /* 0x000fec0000010000 */
[----:B------:R-:W-:Y:S05]  /*03c0*/  @P2 BRA `(.L_x_5) ;  /* 0x0000000000182947 */ /* 0x000fea0003800000 */
[----:B------:R-:W-:Y:S01]  /*03d0*/  ELECT P0, URZ, PT ;  /* 0x0000000000ff782f */ /* 0x000fe20003800000 */
[----:B------:R-:W-:Y:S01]  /*03e0*/  IMAD.MOV.U32 R2, RZ, RZ, 0x1 ;  /* 0x00000001ff027424 */ /* 0x000fe200078e00ff */
[----:B------:R-:W-:Y:S01]  /*03f0*/  UMOV UR5, 0x40 ;  /* 0x0000004000057882 */ /* 0x000fe20000000000 */
[----:B------:R-:W-:Y:S01]  /*0400*/  UVIRTCOUNT.DEALLOC.SMPOOL 0x80 ;  /* 0x000000800000784c */ /* 0x000fe20000000000 */
[----:B------:R-:W-:-:S09]  /*0410*/  ULEA UR5, UR4, UR5, 0x18 ;  /* 0x0000000504057291 */ /* 0x000fd2000f8ec0ff */
[----:B------:R5:W-:Y:S03]  /*0420*/  @P0 STS.U8 [UR5], R2 ;  /* 0x00000002ff000988 */ /* 0x000be60008000005 */
.L_x_5:
[----:B------:R-:W5:Y:S01]  /*0430*/  S2UR UR4, SR_CTAID.Z ;  /* 0x00000000000479c3 */ /* 0x000f620000002700 */
[----:B------:R-:W4:Y:S01]  /*0440*/  LDCU UR5, c[0x0][0x370] ;  /* 0x00006e00ff0577ac */ /* 0x000f220008000800 */
[----:B------:R-:W-:Y:S01]  /*0450*/  ISETP.GE.U32.AND P0, PT, R68, 0x20, PT ;  /* 0x000000204400780c */ /* 0x000fe20003f06070 */
[----:B----4-:R-:W-:Y:S01]  /*0460*/  VIADD R4, R4, 0xffffffff ;  /* 0xffffffff04047836 */ /* 0x010fe20000000000 */
[C---:B------:R-:W-:Y:S01]  /*0470*/  ISETP.NE.U32.AND P3, PT, R68.reuse, RZ, PT ;  /* 0x000000ff4400720c */ /* 0x040fe20003f65070 */
[----:B------:R-:W5:Y:S01]  /*0480*/  LDCU UR6, c[0x0][0x374] ;  /* 0x00006e80ff0677ac */ /* 0x000f620008000800 */
[----:B------:R-:W-:Y:S01]  /*0490*/  LEA R11, R68, UR12, 0x2 ;  /* 0x0000000c440b7c11 */ /* 0x000fe2000f8e10ff */
[----:B-----5:R-:W-:Y:S01]  /*04a0*/  VIADD R12, R10, 0xffffffff ;  /* 0xffffffff0a0c7836 */ /* 0x020fe20000000000 */
[----:B------:R-:W4:Y:S01]  /*04b0*/  S2UR UR27, SR_CTAID.X ;  /* 0x00000000001b79c3 */ /* 0x000f220000002500 */
[----:B------:R-:W5:Y:S01]  /*04c0*/  LDCU.64 UR14, c[0x0][0x3c0] ;  /* 0x00007800ff0e77ac */ /* 0x000f620008000a00 */
[----:B--2---:R-:W-:Y:S01]  /*04d0*/  R2UR UR32, R3 ;  /* 0x00000000032072ca */ /* 0x004fe200000e0000 */
[----:B------:R-:W-:Y:S04]  /*04e0*/  BSSY.RECONVERGENT B0, `(.L_x_6) ;  /* 0x0000011000007945 */ /* 0x000fe80003800200 */
[----:B------:R2:W-:Y:S01]  /*04f0*/  @!P0 STS [R11], RZ ;  /* 0x000000ff0b008388 */ /* 0x0005e20000000800 */
[----:B------:R-:W-:-:S03]  /*0500*/  NOP ;  /* 0x0000000000007918 */ /* 0x000fc60000000000 */
[----:B------:R2:W-:Y:S01]  /*0510*/  @!P3 STS [UR12+0x24], R4 ;  /* 0x00002404ff00b988 */ /* 0x0005e2000800080c */
[----:B---3--:R-:W-:-:S03]  /*0520*/  UIMAD UR4, UR4, UR6, UR13 ;  /* 0x00000006040472a4 */ /* 0x008fc6000f8e020d */
[----:B------:R2:W-:Y:S01]  /*0530*/  @!P3 STS [UR12+0x20], R12 ;  /* 0x0000200cff00b988 */ /* 0x0005e2000800080c */
[----:B----4-:R-:W-:-:S04]  /*0540*/  UIMAD UR4, UR4, UR5, UR27 ;  /* 0x00000005040472a4 */ /* 0x010fc8000f8e021b */
[----:B------:R-:W-:-:S04]  /*0550*/  UIMAD UR4, UR4, 0x180, URZ ;  /* 0x00000180040478a4 */ /* 0x000fc8000f8e02ff */
[----:B-----5:R-:W-:-:S04]  /*0560*/  UIADD3 UR8, UP0, UPT, UR4, UR14, URZ ;  /* 0x0000000e04087290 */ /* 0x020fc8000ff1e0ff */
[----:B------:R-:W-:Y:S01]  /*0570*/  ULEA.HI.X.SX32 UR9, UR4, UR15, 0x1, UP0 ;  /* 0x0000000f04097291 */ /* 0x000fe200080f0eff */
[----:B--2---:R-:W-:Y:S11]  /*0580*/  @P3 BRA `(.L_x_7) ;  /* 0x0000000000183947 */ /* 0x004ff60003800000 */
[----:B------:R-:W2:Y:S01]  /*0590*/  LDS R2, [UR12+0x8] ;  /* 0x0000080cff027984 */ /* 0x000ea20008000800 */
[----:B------:R-:W3:Y:S01]  /*05a0*/  LDC.64 R6, c[0x0][0x380] ;  /* 0x0000e000ff067b82 */ /* 0x000ee20000000a00 */
[----:B------:R-:W-:Y:S02]  /*05b0*/  IMAD.MOV.U32 R3, RZ, RZ, 0x70 ;  /* 0x00000070ff037424 */ /* 0x000fe400078e00ff */
[----:B---3--:R3:W-:Y:S03]  /*05c0*/  STS.64 [UR12], R6 ;  /* 0x00000006ff007988 */ /* 0x0087e60008000a0c */
[----:B--2---:R-:W-:-:S05]  /*05d0*/  LOP3.LUT R2, R2, 0x10, R3, 0xd8, !PT ;  /* 0x0000001002027812 */ /* 0x004fca00078ed803 */
[----:B------:R3:W-:Y:S02]  /*05e0*/  STS [UR12+0x8], R2 ;  /* 0x00000802ff007988 */ /* 0x0007e4000800080c */
.L_x_7:
[----:B------:R-:W-:Y:S05]  /*05f0*/  BSYNC.RECONVERGENT B0 ;  /* 0x0000000000007941 */ /* 0x000fea0003800200 */
.L_x_6:
[----:B------:R-:W-:Y:S04]  /*0600*/  BSSY.RECONVERGENT B0, `(.L_x_8) ;  /* 0x000000a000007945 */ /* 0x000fe80003800200 */
[----:B------:R-:W-:Y:S05]  /*0610*/  @P3 BRA `(.L_x_9) ;  /* 0x0000000000203947 */ /* 0x000fea0003800000 */
[----:B---3--:R-:W2:Y:S01]  /*0620*/  LDS R2, [UR12+0x34] ;  /* 0x0000340cff027984 */ /* 0x008ea20008000800 */
[----:B------:R-:W-:Y:S02]  /*0630*/  IMAD.MOV.U32 R3, RZ, RZ, 0x1f000000 ;  /* 0x1f000000ff037424 */ /* 0x000fe400078e00ff */
[----:B------:R-:W-:Y:S01]  /*0640*/  @!P3 IMAD.MOV.U32 R5, RZ, RZ, 0x3f ;  /* 0x0000003fff05b424 */ /* 0x000fe200078e00ff */
[----:B------:R-:W3:Y:S02]  /*0650*/  @!P3 LDS R6, [UR12+0x38] ;  /* 0x0000380cff06b984 */ /* 0x000ee40008000800 */
[----:B--2---:R-:W-:Y:S02]  /*0660*/  LOP3.LUT R2, R2, 0xff000000, R3, 0xb8, !PT ;  /* 0xff00000002027812 */ /* 0x004fe400078eb803 */
[----:B---3--:R-:W-:-:S03]  /*0670*/  @!P3 LOP3.LUT R3, R6, 0xff, R5, 0xb8, !PT ;  /* 0x000000ff0603b812 */ /* 0x008fc600078eb805 */
[----:B------:R2:W-:Y:S04]  /*0680*/  STS [UR12+0x34], R2 ;  /* 0x00003402ff007988 */ /* 0x0005e8000800080c */
[----:B------:R2:W-:Y:S02]  /*0690*/  @!P3 STS [UR12+0x38], R3 ;  /* 0x00003803ff00b988 */ /* 0x0005e4000800080c */
.L_x_9:
[----:B------:R-:W-:Y:S05]  /*06a0*/  BSYNC.RECONVERGENT B0 ;  /* 0x0000000000007941 */ /* 0x000fea0003800200 */
.L_x_8:
[----:B------:R-:W-:Y:S04]  /*06b0*/  BSSY.RECONVERGENT B0, `(.L_x_10) ;  /* 0x000000e000007945 */ /* 0x000fe80003800200 */
[----:B------:R-:W-:Y:S05]  /*06c0*/  @P3 BRA `(.L_x_11) ;  /* 0x0000000000303947 */ /* 0x000fea0003800000 */
[----:B--2---:R-:W2:Y:S01]  /*06d0*/  LDS R3, [UR12+0x34] ;  /* 0x0000340cff037984 */ /* 0x004ea20008000800 */
[----:B------:R-:W4:Y:S03]  /*06e0*/  LDC.64 R8, c[0x0][0x3a8] ;  /* 0x0000ea00ff087b82 */ /* 0x000f260000000a00 */
[----:B---3--:R-:W3:Y:S01]  /*06f0*/  LDS R2, [UR12+0x1c] ;  /* 0x00001c0cff027984 */ /* 0x008ee20008000800 */
[C---:B----4-:R-:W-:Y:S01]  /*0700*/  SHF.L.U64.HI R6, R8.reuse, 0x1, R9 ;  /* 0x0000000108067819 */ /* 0x050fe20000010209 */
[----:B------:R-:W-:-:S03]  /*0710*/  IMAD.SHL.U32 R5, R8, 0x2, RZ ;  /* 0x0000000208057824 */ /* 0x000fc600078e00ff */
[--C-:B------:R-:W-:Y:S02]  /*0720*/  SHF.R.U32.HI R7, RZ, 0x4, R6.reuse ;  /* 0x00000004ff077819 */ /* 0x100fe40000011606 */
[----:B------:R-:W-:-:S05]  /*0730*/  SHF.R.U64 R5, R5, 0x4, R6 ;  /* 0x0000000405057819 */ /* 0x000fca0000001206 */
[----:B------:R4:W-:Y:S01]  /*0740*/  STS [UR12+0xc], R5 ;  /* 0x00000c05ff007988 */ /* 0x0009e2000800080c */
[----:B--2---:R-:W-:Y:S02]  /*0750*/  LOP3.LUT R3, R3, 0x7, RZ, 0xb8, !PT ;  /* 0x0000000703037812 */ /* 0x004fe400078eb8ff */
[----:B---3--:R-:W-:-:S03]  /*0760*/  LOP3.LUT R2, R2, 0xf, R7, 0xb8, !PT ;  /* 0x0000000f02027812 */ /* 0x008fc600078eb807 */
[----:B------:R4:W-:Y:S04]  /*0770*/  STS [UR12+0x34], R3 ;  /* 0x00003403ff007988 */ /* 0x0009e8000800080c */
[----:B------:R4:W-:Y:S02]  /*0780*/  STS [UR12+0x1c], R2 ;  /* 0x00001c02ff007988 */ /* 0x0009e4000800080c */
.L_x_11:
[----:B------:R-:W-:Y:S05]  /*0790*/  BSYNC.RECONVERGENT B0 ;  /* 0x0000000000007941 */ /* 0x000fea0003800200 */
.L_x_10:
[----:B------:R-:W-:Y:S04]  /*07a0*/  BSSY.RECONVERGENT B1, `(.L_x_12) ;  /* 0x000001a000017945 */ /* 0x000fe80003800200 */
[----:B------:R-:W-:Y:S04]  /*07b0*/  BSSY.RELIABLE B0, `(.L_x_13) ;  /* 0x0000015000007945 */ /* 0x000fe80003800100 */
[----:B------:R-:W-:Y:S05]  /*07c0*/  @P3 BRA `(.L_x_14) ;  /* 0x0000000000203947 */ /* 0x000fea0003800000 */
[----:B--234-:R-:W2:Y:S02]  /*07d0*/  LDS R2, [UR12+0x34] ;  /* 0x0000340cff027984 */ /* 0x01cea40008000800 */
[----:B--2---:R-:W-:-:S05]  /*07e0*/  LOP3.LUT R2, R2, 0x38, RZ, 0xb8, !PT ;  /* 0x0000003802027812 */ /* 0x004fca00078eb8ff */
[----:B------:R2:W-:Y:S01]  /*07f0*/  STS [UR12+0x34], R2 ;  /* 0x00003402ff007988 */ /* 0x0005e2000800080c */
[----:B------:R-:W-:Y:S05]  /*0800*/  @P3 BRA `(.L_x_15) ;  /* 0x0000000000203947 */ /* 0x000fea0003800000 */
[----:B--2---:R-:W2:Y:S01]  /*0810*/  LDS R2, [UR12+0x8] ;  /* 0x0000080cff027984 */ /* 0x004ea20008000800 */
[----:B------:R-:W-:-:S05]  /*0820*/  IMAD.MOV.U32 R3, RZ, RZ, 0x780 ;  /* 0x00000780ff037424 */ /* 0x000fca00078e00ff */
[----:B--2---:R-:W-:-:S05]  /*0830*/  LOP3.LUT R2, R2, 0x500, R3, 0xd8, !PT ;  /* 0x0000050002027812 */ /* 0x004fca00078ed803 */
[----:B------:R5:W-:Y:S02]  /*0840*/  STS [UR12+0x8], R2 ;  /* 0x00000802ff007988 */ /* 0x000be4000800080c */
.L_x_14:
[----:B------:R-:W-:Y:S05]  /*0850*/  @P3 BRA `(.L_x_16) ;  /* 0x0000000000283947 */ /* 0x000fea0003800000 */
[----:B--2345:R-:W2:Y:S02]  /*0860*/  LDS R2, [UR12+0x8] ;  /* 0x0000080cff027984 */ /* 0x03cea40008000800 */
[----:B--2---:R-:W-:-:S05]  /*0870*/  LOP3.LUT R2, R2, 0x1800, RZ, 0xb8, !PT ;  /* 0x0000180002027812 */ /* 0x004fca00078eb8ff */
[----:B------:R3:W-:Y:S02]  /*0880*/  STS [UR12+0x8], R2 ;  /* 0x00000802ff007988 */ /* 0x0007e4000800080c */
.L_x_15:
[----:B------:R-:W-:Y:S05]  /*0890*/  @P3 BREAK.RELIABLE B0 ;  /* 0x0000000000003942 */ /* 0x000fea0003800100 */
[----:B------:R-:W-:Y:S05]  /*08a0*/  @P3 BRA `(.L_x_17) ;  /* 0x0000000000243947 */ /* 0x000fea0003800000 */
[----:B------:R-:W4:Y:S01]  /*08b0*/  LDS R3, [UR12+0x8] ;  /* 0x0000080cff037984 */ /* 0x000f220008000800 */
[----:B--23--:R-:W-:-:S05]  /*08c0*/  IMAD.MOV.U32 R2, RZ, RZ, 0x6000 ;  /* 0x00006000ff027424 */ /* 0x00cfca00078e00ff */
[----:B----4-:R-:W-:-:S04]  /*08d0*/  LOP3.LUT R2, R3, 0x4000, R2, 0xd8, !PT ;  /* 0x0000400003027812 */ /* 0x010fc800078ed802 */
[----:B------:R-:W-:-:S05]  /*08e0*/  LOP3.LUT R2, R2, 0x400000, RZ, 0xb8, !PT ;  /* 0x0040000002027812 */ /* 0x000fca00078eb8ff */
[----:B------:R2:W-:Y:S02]  /*08f0*/  STS [UR12+0x8], R2 ;  /* 0x00000802ff007988 */ /* 0x0005e4000800080c */
.L_x_16:
[----:B------:R-:W-:Y:S05]  /*0900*/  BSYNC.RELIABLE B0 ;  /* 0x0000000000007941 */ /* 0x000fea0003800100 */
.L_x_13:
[----:B--2345:R-:W2:Y:S02]  /*0910*/  @!P3 LDS R2, [UR12+0x8] ;  /* 0x0000080cff02b984 */ /* 0x03cea40008000800 */
[----:B--2---:R-:W-:-:S05]  /*0920*/  @!P3 LOP3.LUT R2, R2, 0x8000, RZ, 0xb8, !PT ;  /* 0x000080000202b812 */ /* 0x004fca00078eb8ff */
[----:B------:R4:W-:Y:S02]  /*0930*/  @!P3 STS [UR12+0x8], R2 ;  /* 0x00000802ff00b988 */ /* 0x0009e4000800080c */
.L_x_17:
[----:B------:R-:W-:Y:S05]  /*0940*/  BSYNC.RECONVERGENT B1 ;  /* 0x0000000000017941 */ /* 0x000fea0003800200 */
.L_x_12:
[----:B------:R-:W-:Y:S05]  /*0950*/  WARPSYNC.ALL ;  /* 0x0000000000007948 */ /* 0x000fea0003800000 */
[----:B------:R-:W-:Y:S01]  /*0960*/  NOP ;  /* 0x0000000000007918 */ /* 0x000fe20000000000 */
[----:B------:R-:W5:Y:S02]  /*0970*/  LDC R5, c[0x0][0x39c] ;  /* 0x0000e700ff057b82 */ /* 0x000f640000000800 */
[----:B-----5:R-:W-:Y:S01]  /*0980*/  VIADD R5, R5, 0xffffffff ;  /* 0xffffffff05057836 */ /* 0x020fe20000000000 */
[----:B------:R-:W-:Y:S06]  /*0990*/  @P0 BRA `(.L_x_18) ;  /* 0x0000000000300947 */ /* 0x000fec0003800000 */
[----:B--234-:R-:W2:Y:S01]  /*09a0*/  S2R R2, SR_LANEID ;  /* 0x0000000000027919 */ /* 0x01cea20000000000 */
[----:B------:R-:W-:Y:S05]  /*09b0*/  WARPSYNC.ALL ;  /* 0x0000000000007948 */ /* 0x000fea0003800000 */
[----:B------:R-:W-:Y:S01]  /*09c0*/  NOP ;  /* 0x0000000000007918 */ /* 0x000fe20000000000 */
[----:B--2---:R-:W-:-:S05]  /*09d0*/  IMAD.SHL.U32 R6, R2, 0x4, RZ ;  /* 0x0000000402067824 */ /* 0x004fca00078e00ff */
[----:B------:R-:W2:Y:S01]  /*09e0*/  LDS R7, [R6+UR12] ;  /* 0x0000000c06077984 */ /* 0x000ea20008000800 */
[----:B------:R-:W-:-:S05]  /*09f0*/  IADD3 R2, P1, PT, R6, UR8, RZ ;  /* 0x0000000806027c10 */ /* 0x000fca000ff3e0ff */
[----:B------:R-:W-:-:S05]  /*0a00*/  IMAD.X R3, RZ, RZ, UR9, P1 ;  /* 0x00000009ff037e24 */ /* 0x000fca00088e06ff */
[----:B--2---:R5:W2:Y:S01]  /*0a10*/  ATOMG.E.EXCH.STRONG.GPU PT, RZ, [R2], R7 ;  /* 0x0000000702ff73a8 */ /* 0x004aa200041ee100 */
[----:B------:R-:W-:-:S04]  /*0a20*/  DEPBAR {5,4,3,2,1,0} ;  /* 0x0000003f0000791a */ /* 0x000fc80000000000 */
[----:B------:R-:W3:Y:S02]  /*0a30*/  CCTL.E.C.LDCU.IV.DEEP [UR8] ;  /* 0x0000000008007540 */ /* 0x000ee40009c08000 */
[----:B---3--:R5:W-:Y:S01]  /*0a40*/  UTMACCTL.IV [UR8] ;  /* 0x00000000080079b9 */ /* 0x008be20008000000 */
[----:B------:R-:W-:Y:S01]  /*0a50*/  NOP ;  /* 0x0000000000007918 */ /* 0x000fe20000000000 */
.L_x_18:
[----:B------:R-:W-:Y:S05]  /*0a60*/  @P0 BRA `(.L_x_19) ;  /* 0x00000000000c0947 */ /* 0x000fea0003800000 */
[----:B------:R0:W-:Y:S01]  /*0a70*/  UTMACMDFLUSH ;  /* 0x00000000000079b7 */ /* 0x0001e20000000000 */
[----:B------:R-:W-:Y:S05]  /*0a80*/  @P0 BRA `(.L_x_19) ;  /* 0x0000000000040947 */ /* 0x000fea0003800000 */
[----:B------:R-:W-:-:S04]  /*0a90*/  DEPBAR.LE SB0, 0x0 ;  /* 0x000080000000791a */ /* 0x000fc80000000000 */
.L_x_19:
[----:B------:R-:W-:Y:S05]  /*0aa0*/  WARPSYNC.ALL ;  /* 0x0000000000007948 */ /* 0x000fea0003800000 */
[----:B------:R-:W-:Y:S01]  /*0ab0*/  NOP ;  /* 0x0000000000007918 */ /* 0x000fe20000000000 */
[----:B--2---:R-:W-:Y:S06]  /*0ac0*/  BAR.SYNC.DEFER_BLOCKING 0x0 ;  /* 0x0000000000007b1d */ /* 0x004fec0000010000 */
[----:B------:R-:W-:Y:S02]  /*0ad0*/  BSSY.RECONVERGENT B1, `(.L_x_20) ;  /* 0x000000b000017945 */ /* 0x000fe40003800200 */
[----:B------:R-:W-:Y:S06]  /*0ae0*/  BAR.SYNC.DEFER_BLOCKING 0x0 ;  /* 0x0000000000007b1d */ /* 0x000fec0000010000 */
[----:B------:R2:W-:Y:S01]  /*0af0*/  @!P0 STS [R11], RZ ;  /* 0x000000ff0b008388 */ /* 0x0005e20000000800 */
[----:B------:R-:W-:Y:S01]  /*0b00*/  NOP ;  /* 0x0000000000007918 */ /* 0x000fe20000000000 */
[----:B------:R-:W-:Y:S05]  /*0b10*/  @P3 BRA `(.L_x_21) ;  /* 0x0000000000183947 */ /* 0x000fea0003800000 */
[----:B---345:R-:W3:Y:S01]  /*0b20*/  LDS R2, [UR12+0x8] ;  /* 0x0000080cff027984 */ /* 0x038ee20008000800 */
[----:B------:R-:W4:Y:S01]  /*0b30*/  LDC.64 R6, c[0x0][0x388] ;  /* 0x0000e200ff067b82 */ /* 0x000f220000000a00 */
[----:B------:R-:W-:Y:S02]  /*0b40*/  IMAD.MOV.U32 R3, RZ, RZ, 0x70 ;  /* 0x00000070ff037424 */ /* 0x000fe400078e00ff */
[----:B----4-:R4:W-:Y:S03]  /*0b50*/  STS.64 [UR12], R6 ;  /* 0x00000006ff007988 */ /* 0x0109e60008000a0c */
[----:B---3--:R-:W-:-:S05]  /*0b60*/  LOP3.LUT R2, R2, 0x10, R3, 0xd8, !PT ;  /* 0x0000001002027812 */ /* 0x008fca00078ed803 */
[----:B------:R4:W-:Y:S02]  /*0b70*/  STS [UR12+0x8], R2 ;  /* 0x00000802ff007988 */ /* 0x0009e4000800080c */
.L_x_21:
[----:B-----5:R-:W-:Y:S05]  /*0b80*/  BSYNC.RECONVERGENT B1 ;  /* 0x0000000000017941 */ /* 0x020fea0003800200 */
.L_x_20:
[----:B------:R-:W-:Y:S04]  /*0b90*/  BSSY.RECONVERGENT B1, `(.L_x_22) ;  /* 0x000000a000017945 */ /* 0x000fe80003800200 */
[----:B------:R-:W-:Y:S05]  /*0ba0*/  @P3 BRA `(.L_x_23) ;  /* 0x0000000000203947 */ /* 0x000fea0003800000 */
[----:B---34-:R-:W3:Y:S01]  /*0bb0*/  LDS R2, [UR12+0x34] ;  /* 0x0000340cff027984 */ /* 0x018ee20008000800 */
[----:B------:R-:W-:Y:S02]  /*0bc0*/  IMAD.MOV.U32 R3, RZ, RZ, 0x3f000000 ;  /* 0x3f000000ff037424 */ /* 0x000fe400078e00ff */
[----:B------:R-:W-:Y:S01]  /*0bd0*/  @!P3 IMAD.MOV.U32 R6, RZ, RZ, 0x1f ;  /* 0x0000001fff06b424 */ /* 0x000fe200078e00ff */
[----:B------:R-:W4:Y:S02]  /*0be0*/  @!P3 LDS R7, [UR12+0x38] ;  /* 0x0000380cff07b984 */ /* 0x000f240008000800 */
[----:B---3--:R-:W-:Y:S02]  /*0bf0*/  LOP3.LUT R2, R2, 0xff000000, R3, 0xb8, !PT ;  /* 0xff00000002027812 */ /* 0x008fe400078eb803 */
[----:B----4-:R-:W-:-:S03]  /*0c00*/  @!P3 LOP3.LUT R3, R7, 0xff, R6, 0xb8, !PT ;  /* 0x000000ff0703b812 */ /* 0x010fc600078eb806 */
[----:B------:R5:W-:Y:S04]  /*0c10*/  STS [UR12+0x34], R2 ;  /* 0x00003402ff007988 */ /* 0x000be8000800080c */
[----:B------:R5:W-:Y:S02]  /*0c20*/  @!P3 STS [UR12+0x38], R3 ;  /* 0x00003803ff00b988 */ /* 0x000be4000800080c */
.L_x_23:
[----:B------:R-:W-:Y:S05]  /*0c30*/  BSYNC.RECONVERGENT B1 ;  /* 0x0000000000017941 */ /* 0x000fea0003800200 */
.L_x_22:
[----:B------:R-:W-:Y:S04]  /*0c40*/  BSSY.RECONVERGENT B1, `(.L_x_24) ;  /* 0x0000004000017945 */ /* 0x000fe80003800200 */
[----:B------:R-:W-:Y:S05]  /*0c50*/  @P3 BRA `(.L_x_25) ;  /* 0x0000000000083947 */ /* 0x000fea0003800000 */
[----:B------:R2:W-:Y:S04]  /*0c60*/  STS [UR12+0x24], R12 ;  /* 0x0000240cff007988 */ /* 0x0005e8000800080c */
[----:B------:R2:W-:Y:S02]  /*0c70*/  STS [UR12+0x20], R5 ;  /* 0x00002005ff007988 */ /* 0x0005e4000800080c */
.L_x_25:
[----:B------:R-:W-:Y:S05]  /*0c80*/  BSYNC.RECONVERGENT B1 ;  /* 0x0000000000017941 */ /* 0x000fea0003800200 */
.L_x_24:
[----:B------:R-:W-:Y:S04]  /*0c90*/  BSSY.RECONVERGENT B1, `(.L_x_26) ;  /* 0x000000e000017945 */ /* 0x000fe80003800200 */
[----:B------:R-:W-:Y:S05]  /*0ca0*/  @P3 BRA `(.L_x_27) ;  /* 0x0000000000303947 */ /* 0x000fea0003800000 */
[----:B-----5:R-:W5:Y:S01]  /*0cb0*/  LDS R3, [UR12+0x34] ;  /* 0x0000340cff037984 */ /* 0x020f620008000800 */
[----:B----4-:R-:W4:Y:S03]  /*0cc0*/  LDC.64 R6, c[0x0][0x3b0] ;  /* 0x0000ec00ff067b82 */ /* 0x010f260000000a00 */
[----:B---3--:R-:W3:Y:S01]  /*0cd0*/  LDS R2, [UR12+0x1c] ;  /* 0x00001c0cff027984 */ /* 0x008ee20008000800 */
[C---:B----4-:R-:W-:Y:S01]  /*0ce0*/  SHF.L.U64.HI R7, R6.reuse, 0x1, R7 ;  /* 0x0000000106077819 */ /* 0x050fe20000010207 */
[----:B------:R-:W-:-:S03]  /*0cf0*/  IMAD.SHL.U32 R6, R6, 0x2, RZ ;  /* 0x0000000206067824 */ /* 0x000fc600078e00ff */
[--C-:B------:R-:W-:Y:S02]  /*0d00*/  SHF.R.U32.HI R9, RZ, 0x4, R7.reuse ;  /* 0x00000004ff097819 */ /* 0x100fe40000011607 */
[----:B------:R-:W-:-:S05]  /*0d10*/  SHF.R.U64 R6, R6, 0x4, R7 ;  /* 0x0000000406067819 */ /* 0x000fca0000001207 */
[----:B------:R4:W-:Y:S01]  /*0d20*/  STS [UR12+0xc], R6 ;  /* 0x00000c06ff007988 */ /* 0x0009e2000800080c */
[----:B-----5:R-:W-:Y:S02]  /*0d30*/  LOP3.LUT R3, R3, 0x7, RZ, 0xb8, !PT ;  /* 0x0000000703037812 */ /* 0x020fe400078eb8ff */
[----:B---3--:R-:W-:-:S03]  /*0d40*/  LOP3.LUT R2, R2, 0xf, R9, 0xb8, !PT ;  /* 0x0000000f02027812 */ /* 0x008fc600078eb809 */
[----:B------:R4:W-:Y:S04]  /*0d50*/  STS [UR12+0x34], R3 ;  /* 0x00003403ff007988 */ /* 0x0009e8000800080c */
[----:B------:R4:W-:Y:S02]  /*0d60*/  STS [UR12+0x1c], R2 ;  /* 0x00001c02ff007988 */ /* 0x0009e4000800080c */
.L_x_27:
[----:B------:R-:W-:Y:S05]  /*0d70*/  BSYNC.RECONVERGENT B1 ;  /* 0x0000000000017941 */ /* 0x000fea0003800200 */
.L_x_26:
[----:B------:R-:W-:Y:S04]  /*0d80*/  BSSY.RECONVERGENT B2, `(.L_x_28) ;  /* 0x000001a000027945 */ /* 0x000fe80003800200 */
[----:B------:R-:W-:Y:S04]  /*0d90*/  BSSY.RELIABLE B1, `(.L_x_29) ;  /* 0x0000015000017945 */ /* 0x000fe80003800100 */
[----:B------:R-:W-:Y:S05]  /*0da0*/  @P3 BRA `(.L_x_30) ;  /* 0x0000000000203947 */ /* 0x000fea0003800000 */
[----:B---345:R-:W3:Y:S02]  /*0db0*/  LDS R2, [UR12+0x34] ;  /* 0x0000340cff027984 */ /* 0x038ee40008000800 */
[----:B---3--:R-:W-:-:S05]  /*0dc0*/  LOP3.LUT R2, R2, 0x38, RZ, 0xb8, !PT ;  /* 0x0000003802027812 */ /* 0x008fca00078eb8ff */
[----:B------:R3:W-:Y:S01]  /*0dd0*/  STS [UR12+0x34], R2 ;  /* 0x00003402ff007988 */ /* 0x0007e2000800080c */
[----:B------:R-:W-:Y:S05]  /*0de0*/  @P3 BRA `(.L_x_31) ;  /* 0x0000000000203947 */ /* 0x000fea0003800000 */
[----:B---3--:R-:W3:Y:S01]  /*0df0*/  LDS R2, [UR12+0x8] ;  /* 0x0000080cff027984 */ /* 0x008ee20008000800 */
[----:B------:R-:W-:-:S05]  /*0e00*/  IMAD.MOV.U32 R3, RZ, RZ, 0x780 ;  /* 0x00000780ff037424 */ /* 0x000fca00078e00ff */
[----:B---3--:R-:W-:-:S05]  /*0e10*/  LOP3.LUT R2, R2, 0x500, R3, 0xd8, !PT ;  /* 0x0000050002027812 */ /* 0x008fca00078ed803 */
[----:B------:R3:W-:Y:S02]  /*0e20*/  STS [UR12+0x8], R2 ;  /* 0x00000802ff007988 */ /* 0x0007e4000800080c */
.L_x_30:
[----:B------:R-:W-:Y:S05]  /*0e30*/  @P3 BRA `(.L_x_32) ;  /* 0x0000000000283947 */ /* 0x000fea0003800000 */
[----:B---345:R-:W3:Y:S02]  /*0e40*/  LDS R2, [UR12+0x8] ;  /* 0x0000080cff027984 */ /* 0x038ee40008000800 */
[----:B---3--:R-:W-:-:S05]  /*0e50*/  LOP3.LUT R2, R2, 0x1800, RZ, 0xb8, !PT ;  /* 0x0000180002027812 */ /* 0x008fca00078eb8ff */
[----:B------:R4:W-:Y:S02]  /*0e60*/  STS [UR12+0x8], R2 ;  /* 0x00000802ff007988 */ /* 0x0009e4000800080c */
.L_x_31:
[----:B------:R-:W-:Y:S05]  /*0e70*/  @P3 BREAK.RELIABLE B1 ;  /* 0x0000000000013942 */ /* 0x000fea0003800100 */
[----:B------:R-:W-:Y:S05]  /*0e80*/  @P3 BRA `(.L_x_33) ;  /* 0x0000000000243947 */ /* 0x000fea0003800000 */
[----:B---34-:R-:W3:Y:S01]  /*0e90*/  LDS R2, [UR12+0x8] ;  /* 0x0000080cff027984 */ /* 0x018ee20008000800 */
[----:B------:R-:W-:-:S05]  /*0ea0*/  IMAD.MOV.U32 R3, RZ, RZ, 0x6000 ;  /* 0x00006000ff037424 */ /* 0x000fca00078e00ff */
[----:B---3--:R-:W-:-:S04]  /*0eb0*/  LOP3.LUT R2, R2, 0x6000, R3, 0xd8, !PT ;  /* 0x0000600002027812 */ /* 0x008fc800078ed803 */
[----:B------:R-:W-:-:S05]  /*0ec0*/  LOP3.LUT R2, R2, 0x400000, RZ, 0xb8, !PT ;  /* 0x0040000002027812 */ /* 0x000fca00078eb8ff */
[----:B------:R3:W-:Y:S02]  /*0ed0*/  STS [UR12+0x8], R2 ;  /* 0x00000802ff007988 */ /* 0x0007e4000800080c */
.L_x_32:
[----:B------:R-:W-:Y:S05]  /*0ee0*/  BSYNC.RELIABLE B1 ;  /* 0x0000000000017941 */ /* 0x000fea0003800100 */
.L_x_29:
[----:B---345:R-:W3:Y:S02]  /*0ef0*/  @!P3 LDS R2, [UR12+0x8] ;  /* 0x0000080cff02b984 */ /* 0x038ee40008000800 */
[----:B---3--:R-:W-:-:S05]  /*0f00*/  @!P3 LOP3.LUT R2, R2, 0x8000, RZ, 0xb8, !PT ;  /* 0x000080000202b812 */ /* 0x008fca00078eb8ff */
[----:B------:R5:W-:Y:S02]  /*0f10*/  @!P3 STS [UR12+0x8], R2 ;  /* 0x00000802ff00b988 */ /* 0x000be4000800080c */
.L_x_33:
[----:B------:R-:W-:Y:S05]  /*0f20*/  BSYNC.RECONVERGENT B2 ;  /* 0x0000000000027941 */ /* 0x000fea0003800200 */
.L_x_28:
[----:B------:R-:W-:Y:S05]  /*0f30*/  WARPSYNC.ALL ;  /* 0x0000000000007948 */ /* 0x000fea0003800000 */
[----:B------:R-:W-:Y:S01]  /*0f40*/  NOP ;  /* 0x0000000000007918 */ /* 0x000fe20000000000 */
[----:B------:R-:W-:-:S04]  /*0f50*/  UIADD3 UR5, UPT, UPT, UR4, 0x80, URZ ;  /* 0x0000008004057890 */ /* 0x000fc8000fffe0ff */
[----:B------:R-:W-:-:S04]  /*0f60*/  UIADD3 UR10, UP0, UPT, UR5, UR14, URZ ;  /* 0x0000000e050a7290 */ /* 0x000fc8000ff1e0ff */
[----:B------:R-:W-:Y:S01]  /*0f70*/  ULEA.HI.X.SX32 UR11, UR5, UR15, 0x1, UP0 ;  /* 0x0000000f050b7291 */ /* 0x000fe200080f0eff */
[----:B------:R-:W-:Y:S11]  /*0f80*/  @P0 BRA `(.L_x_34) ;  /* 0x0000000000300947 */ /* 0x000ff60003800000 */
[----:B---345:R-:W3:Y:S01]  /*0f90*/  S2R R2, SR_LANEID ;  /* 0x0000000000027919 */ /* 0x038ee20000000000 */
[----:B------:R-:W-:Y:S05]  /*0fa0*/  WARPSYNC.ALL ;  /* 0x0000000000007948 */ /* 0x000fea0003800000 */
[----:B------:R-:W-:Y:S01]  /*0fb0*/  NOP ;  /* 0x0000000000007918 */ /* 0x000fe20000000000 */
[----:B---3--:R-:W-:-:S05]  /*0fc0*/  IMAD.SHL.U32 R6, R2, 0x4, RZ ;  /* 0x0000000402067824 */ /* 0x008fca00078e00ff */
[----:B------:R-:W3:Y:S01]  /*0fd0*/  LDS R7, [R6+UR12] ;  /* 0x0000000c06077984 */ /* 0x000ee20008000800 */
[----:B------:R-:W-:-:S05]  /*0fe0*/  IADD3 R2, P1, PT, R6, UR10, RZ ;  /* 0x0000000a06027c10 */ /* 0x000fca000ff3e0ff */
[----:B------:R-:W-:-:S05]  /*0ff0*/  IMAD.X R3, RZ, RZ, UR11, P1 ;  /* 0x0000000bff037e24 */ /* 0x000fca00088e06ff */
[----:B---3--:R3:W4:Y:S01]  /*1000*/  ATOMG.E.EXCH.STRONG.GPU PT, RZ, [R2], R7 ;  /* 0x0000000702ff73a8 */ /* 0x00872200041ee100 */
[----:B------:R-:W-:-:S04]  /*1010*/  DEPBAR {5,4,3,2,1,0} ;  /* 0x0000003f0000791a */ /* 0x000fc80000000000 */
[----:B------:R-:W5:Y:S02]  /*1020*/  CCTL.E.C.LDCU.IV.DEEP [UR10] ;  /* 0x000000000a007540 */ /* 0x000f640009c08000 */
[----:B-----5:R3:W-:Y:S01]  /*1030*/  UTMACCTL.IV [UR10] ;  /* 0x000000000a0079b9 */ /* 0x0207e20008000000 */
[----:B------:R-:W-:Y:S01]  /*1040*/  NOP ;  /* 0x0000000000007918 */ /* 0x000fe20000000000 */
.L_x_34:
[----:B------:R-:W-:Y:S05]  /*1050*/  @P0 BRA `(.L_x_35) ;  /* 0x00000000000c0947 */ /* 0x000fea0003800000 */
[----:B------:R0:W-:Y:S01]  /*1060*/  UTMACMDFLUSH ;  /* 0x00000000000079b7 */ /* 0x0001e20000000000 */
[----:B------:R-:W-:Y:S05]  /*1070*/  @P0 BRA `(.L_x_35) ;  /* 0x0000000000040947 */ /* 0x000fea0003800000 */
[----:B------:R-:W-:-:S04]  /*1080*/  DEPBAR.LE SB0, 0x0 ;  /* 0x000080000000791a */ /* 0x000fc80000000000 */
.L_x_35:
[----:B------:R-:W-:Y:S05]  /*1090*/  WARPSYNC.ALL ;  /* 0x0000000000007948 */ /* 0x000fea0003800000 */
[----:B------:R-:W-:Y:S01]  /*10a0*/  NOP ;  /* 0x0000000000007918 */ /* 0x000fe20000000000 */
[----:B----4-:R-:W-:Y:S06]  /*10b0*/  BAR.SYNC.DEFER_BLOCKING 0x0 ;  /* 0x0000000000007b1d */ /* 0x010fec0000010000 */
[----:B------:R-:W-:Y:S02]  /*10c0*/  BSSY.RECONVERGENT B2, `(.L_x_36) ;  /* 0x000000b000027945 */ /* 0x000fe40003800200 */
[----:B------:R-:W-:Y:S06]  /*10d0*/  BAR.SYNC.DEFER_BLOCKING 0x0 ;  /* 0x0000000000007b1d */ /* 0x000fec0000010000 */
[----:B------:R4:W-:Y:S01]  /*10e0*/  @!P0 STS [R11], RZ ;  /* 0x000000ff0b008388 */ /* 0x0009e20000000800 */
[----:B------:R-:W-:Y:S01]  /*10f0*/  NOP ;  /* 0x0000000000007918 */ /* 0x000fe20000000000 */
[----:B------:R-:W-:Y:S05]  /*1100*/  @P3 BRA `(.L_x_37) ;  /* 0x0000000000183947 */ /* 0x000fea0003800000 */
[----:B---3-5:R-:W3:Y:S01]  /*1110*/  LDS R2, [UR12+0x8] ;  /* 0x0000080cff027984 */ /* 0x028ee20008000800 */
[----:B------:R-:W5:Y:S01]  /*1120*/  LDC.64 R6, c[0x0][0x390] ;  /* 0x0000e400ff067b82 */ /* 0x000f620000000a00 */
[----:B------:R-:W-:Y:S02]  /*1130*/  IMAD.MOV.U32 R3, RZ, RZ, 0x70 ;  /* 0x00000070ff037424 */ /* 0x000fe400078e00ff */
[----:B-----5:R5:W-:Y:S03]  /*1140*/  STS.64 [UR12], R6 ;  /* 0x00000006ff007988 */ /* 0x020be60008000a0c */
[----:B---3--:R-:W-:-:S05]  /*1150*/  LOP3.LUT R2, R2, 0x10, R3, 0xd8, !PT ;  /* 0x0000001002027812 */ /* 0x008fca00078ed803 */
[----:B------:R5:W-:Y:S02]  /*1160*/  STS [UR12+0x8], R2 ;  /* 0x00000802ff007988 */ /* 0x000be4000800080c */
.L_x_37:
[----:B---3--:R-:W-:Y:S05]  /*1170*/  BSYNC.RECONVERGENT B2 ;  /* 0x0000000000027941 */ /* 0x008fea0003800200 */
.L_x_36:
[----:B------:R-:W-:Y:S04]  /*1180*/  BSSY.RECONVERGENT B3, `(.L_x_38) ;  /* 0x0000011000037945 */ /* 0x000fe80003800200 */
[----:B------:R-:W-:Y:S04]  /*1190*/  BSSY.RELIABLE B2, `(.L_x_39) ;  /* 0x000000e000027945 */ /* 0x000fe80003800100 */
[----:B------:R-:W-:Y:S05]  /*11a0*/  @P3 BRA `(.L_x_40) ;  /* 0x0000000000243947 */ /* 0x000fea0003800000 */
[----:B-----5:R-:W3:Y:S01]  /*11b0*/  LDS R2, [UR12+0x34] ;  /* 0x0000340cff027984 */ /* 0x020ee20008000800 */
[----:B------:R-:W-:-:S05]  /*11c0*/  IMAD.MOV.U32 R3, RZ, RZ, 0x3f000000 ;  /* 0x3f000000ff037424 */ /* 0x000fca00078e00ff */
[----:B---3--:R-:W-:-:S05]  /*11d0*/  LOP3.LUT R2, R2, 0xff000000, R3, 0xb8, !PT ;  /* 0xff00000002027812 */ /* 0x008fca00078eb803 */
[----:B------:R3:W-:Y:S01]  /*11e0*/  STS [UR12+0x34], R2 ;  /* 0x00003402ff007988 */ /* 0x0007e2000800080c */
[----:B------:R-:W-:Y:S05]  /*11f0*/  @P3 BRA `(.L_x_41) ;  /* 0x00000000001c3947 */ /* 0x000fea0003800000 */
[----:B---3--:R-:W3:Y:S01]  /*1200*/  LDS R2, [UR12+0x38] ;  /* 0x0000380cff027984 */ /* 0x008ee20008000800 */
[----:B------:R-:W-:-:S05]  /*1210*/  IMAD.MOV.U32 R3, RZ, RZ, 0x3f ;  /* 0x0000003fff037424 */ /* 0x000fca00078e00ff */
[----:B---3--:R-:W-:-:S05]  /*1220*/  LOP3.LUT R2, R2, 0xff, R3, 0xb8, !PT ;  /* 0x000000ff02027812 */ /* 0x008fca00078eb803 */
[----:B------:R3:W-:Y:S02]  /*1230*/  STS [UR12+0x38], R2 ;  /* 0x00003802ff007988 */ /* 0x0007e4000800080c */
.L_x_40:
[----:B------:R-:W-:Y:S05]  /*1240*/  @P3 BREAK.RELIABLE B2 ;  /* 0x0000000000023942 */ /* 0x000fea0003800100 */
[----:B------:R-:W-:Y:S05]  /*1250*/  @P3 BRA `(.L_x_42) ;  /* 0x00000000000c3947 */ /* 0x000fea0003800000 */
[----:B------:R2:W-:Y:S02]  /*1260*/  STS [UR12+0x20], R5 ;  /* 0x00002005ff007988 */ /* 0x0005e4000800080c */
.L_x_41:
[----:B------:R-:W-:Y:S05]  /*1270*/  BSYNC.RELIABLE B2 ;  /* 0x0000000000027941 */ /* 0x000fea0003800100 */
.L_x_39:
[----:B------:R2:W-:Y:S02]  /*1280*/  @!P3 STS [UR12+0x24], R4 ;  /* 0x00002404ff00b988 */ /* 0x0005e4000800080c */
.L_x_42:
[----:B------:R-:W-:Y:S05]  /*1290*/  BSYNC.RECONVERGENT B3 ;  /* 0x0000000000037941 */ /* 0x000fea0003800200 */
.L_x_38:
[----:B------:R-:W-:Y:S05]  /*12a0*/  WARPSYNC.ALL ;  /* 0x0000000000007948 */ /* 0x000fea0003800000 */
[----:B------:R-:W-:Y:S01]  /*12b0*/  NOP ;  /* 0x0000000000007918 */ /* 0x000fe20000000000 */
[----:B------:R-:W-:Y:S04]  /*12c0*/  BSSY.RECONVERGENT B3, `(.L_x_43) ;  /* 0x000000e000037945 */ /* 0x000fe80003800200 */
[----:B------:R-:W-:Y:S05]  /*12d0*/  @P3 BRA `(.L_x_44) ;  /* 0x0000000000303947 */ /* 0x000fea0003800000 */
[----:B------:R-:W2:Y:S02]  /*12e0*/  LDS R3, [UR12+0x34] ;  /* 0x0000340cff037984 */ /* 0x000ea40008000800 */
[----:B--2---:R-:W2:Y:S02]  /*12f0*/  LDC.64 R4, c[0x0][0x3b8] ;  /* 0x0000ee00ff047b82 */ /* 0x004ea40000000a00 */
[----:B---3-5:R-:W3:Y:S01]  /*1300*/  LDS R2, [UR12+0x1c] ;  /* 0x00001c0cff027984 */ /* 0x028ee20008000800 */
[C---:B--2---:R-:W-:Y:S01]  /*1310*/  SHF.L.U64.HI R5, R4.reuse, 0x1, R5 ;  /* 0x0000000104057819 */ /* 0x044fe20000010205 */
[----:B------:R-:W-:-:S03]  /*1320*/  IMAD.SHL.U32 R4, R4, 0x2, RZ ;  /* 0x0000000204047824 */ /* 0x000fc600078e00ff */
[--C-:B------:R-:W-:Y:S02]  /*1330*/  SHF.R.U32.HI R7, RZ, 0x4, R5.reuse ;  /* 0x00000004ff077819 */ /* 0x100fe40000011605 */
[----:B------:R-:W-:-:S05]  /*1340*/  SHF.R.U64 R4, R4, 0x4, R5 ;  /* 0x0000000404047819 */ /* 0x000fca0000001205 */
[----:B------:R2:W-:Y:S01]  /*1350*/  STS [UR12+0xc], R4 ;  /* 0x00000c04ff007988 */ /* 0x0005e2000800080c */
[----:B------:R-:W-:Y:S02]  /*1360*/  LOP3.LUT R3, R3, 0x7, RZ, 0xb8, !PT ;  /* 0x0000000703037812 */ /* 0x000fe400078eb8ff */
[----:B---3--:R-:W-:-:S03]  /*1370*/  LOP3.LUT R2, R2, 0xf, R7, 0xb8, !PT ;  /* 0x0000000f02027812 */ /* 0x008fc600078eb807 */
[----:B------:R2:W-:Y:S04]  /*1380*/  STS [UR12+0x34], R3 ;  /* 0x00003403ff007988 */ /* 0x0005e8000800080c */
[----:B------:R2:W-:Y:S02]  /*1390*/  STS [UR12+0x1c], R2 ;  /* 0x00001c02ff007988 */ /* 0x0005e4000800080c */
.L_x_44:
[----:B------:R-:W-:Y:S05]  /*13a0*/  BSYNC.RECONVERGENT B3 ;  /* 0x0000000000037941 */ /* 0x000fea0003800200 */
.L_x_43:
[----:B------:R-:W-:Y:S04]  /*13b0*/  BSSY.RECONVERGENT B4, `(.L_x_45) ;  /* 0x000001a000047945 */ /* 0x000fe80003800200 */
[----:B------:R-:W-:Y:S04]  /*13c0*/  BSSY.RELIABLE B3, `(.L_x_46) ;  /* 0x0000015000037945 */ /* 0x000fe80003800100 */
[----:B------:R-:W-:Y:S05]  /*13d0*/  @P3 BRA `(.L_x_47) ;  /* 0x0000000000203947 */ /* 0x000fea0003800000 */
[----:B--23-5:R-:W2:Y:S02]  /*13e0*/  LDS R2, [UR12+0x34] ;  /* 0x0000340cff027984 */ /* 0x02cea40008000800 */
[----:B--2---:R-:W-:-:S05]  /*13f0*/  LOP3.LUT R2, R2, 0x38, RZ, 0xb8, !PT ;  /* 0x0000003802027812 */ /* 0x004fca00078eb8ff */
[----:B------:R2:W-:Y:S01]  /*1400*/  STS [UR12+0x34], R2 ;  /* 0x00003402ff007988 */ /* 0x0005e2000800080c */
[----:B------:R-:W-:Y:S05]  /*1410*/  @P3 BRA `(.L_x_48) ;  /* 0x0000000000203947 */ /* 0x000fea0003800000 */
[----:B--2---:R-:W2:Y:S01]  /*1420*/  LDS R2, [UR12+0x8] ;  /* 0x0000080cff027984 */ /* 0x004ea20008000800 */
[----:B------:R-:W-:-:S05]  /*1430*/  IMAD.MOV.U32 R3, RZ, RZ, 0x780 ;  /* 0x00000780ff037424 */ /* 0x000fca00078e00ff */
[----:B--2---:R-:W-:-:S05]  /*1440*/  LOP3.LUT R2, R2, 0x500, R3, 0xd8, !PT ;  /* 0x0000050002027812 */ /* 0x004fca00078ed803 */
[----:B------:R2:W-:Y:S02]  /*1450*/  STS [UR12+0x8], R2 ;  /* 0x00000802ff007988 */ /* 0x0005e4000800080c */
.L_x_47:
[----:B------:R-:W-:Y:S05]  /*1460*/  @P3 BRA `(.L_x_49) ;  /* 0x0000000000283947 */ /* 0x000fea0003800000 */
[----:B--23-5:R-:W2:Y:S02]  /*1470*/  LDS R2, [UR12+0x8] ;  /* 0x0000080cff027984 */ /* 0x02cea40008000800 */
[----:B--2---:R-:W-:-:S05]  /*1480*/  LOP3.LUT R2, R2, 0x1800, RZ, 0xb8, !PT ;  /* 0x0000180002027812 */ /* 0x004fca00078eb8ff */
[----:B------:R3:W-:Y:S02]  /*1490*/  STS [UR12+0x8], R2 ;  /* 0x00000802ff007988 */ /* 0x0007e4000800080c */
.L_x_48:
[----:B------:R-:W-:Y:S05]  /*14a0*/  @P3 BREAK.RELIABLE B3 ;  /* 0x0000000000033942 */ /* 0x000fea0003800100 */
[----:B------:R-:W-:Y:S05]  /*14b0*/  @P3 BRA `(.L_x_50) ;  /* 0x0000000000243947 */ /* 0x000fea0003800000 */
[----:B--23--:R-:W2:Y:S01]  /*14c0*/  LDS R2, [UR12+0x8] ;  /* 0x0000080cff027984 */ /* 0x00cea20008000800 */
[----:B------:R-:W-:-:S05]  /*14d0*/  IMAD.MOV.U32 R3, RZ, RZ, 0x6000 ;  /* 0x00006000ff037424 */ /* 0x000fca00078e00ff */
[----:B--2---:R-:W-:-:S04]  /*14e0*/  LOP3.LUT R2, R2, 0x6000, R3, 0xd8, !PT ;  /* 0x0000600002027812 */ /* 0x004fc800078ed803 */
[----:B------:R-:W-:-:S05]  /*14f0*/  LOP3.LUT R2, R2, 0x400000, RZ, 0xb8, !PT ;  /* 0x0040000002027812 */ /* 0x000fca00078eb8ff */
[----:B------:R2:W-:Y:S02]  /*1500*/  STS [UR12+0x8], R2 ;  /* 0x00000802ff007988 */ /* 0x0005e4000800080c */
.L_x_49:
[----:B------:R-:W-:Y:S05]  /*1510*/  BSYNC.RELIABLE B3 ;  /* 0x0000000000037941 */ /* 0x000fea0003800100 */
.L_x_46:
[----:B--23-5:R-:W2:Y:S02]  /*1520*/  @!P3 LDS R2, [UR12+0x8] ;  /* 0x0000080cff02b984 */ /* 0x02cea40008000800 */
[----:B--2---:R-:W-:-:S05]  /*1530*/  @!P3 LOP3.LUT R2, R2, 0x8000, RZ, 0xb8, !PT ;  /* 0x000080000202b812 */ /* 0x004fca00078eb8ff */
[----:B------:R5:W-:Y:S02]  /*1540*/  @!P3 STS [UR12+0x8], R2 ;  /* 0x00000802ff00b988 */ /* 0x000be4000800080c */
.L_x_50:
[----:B------:R-:W-:Y:S05]  /*1550*/  BSYNC.RECONVERGENT B4 ;  /* 0x0000000000047941 */ /* 0x000fea0003800200 */
.L_x_45:
[----:B------:R-:W-:Y:S05]  /*1560*/  WARPSYNC.ALL ;  /* 0x0000000000007948 */ /* 0x000fea0003800000 */
[----:B------:R-:W-:Y:S01]  /*1570*/  NOP ;  /* 0x0000000000007918 */ /* 0x000fe20000000000 */
[----:B------:R-:W-:-:S04]  /*1580*/  UIADD3 UR4, UPT, UPT, UR4, 0x100, URZ ;  /* 0x0000010004047890 */ /* 0x000fc8000fffe0ff */
[----:B------:R-:W-:-:S04]  /*1590*/  UIADD3 UR14, UP0, UPT, UR4, UR14, URZ ;  /* 0x0000000e040e7290 */ /* 0x000fc8000ff1e0ff */
[----:B------:R-:W-:Y:S01]  /*15a0*/  ULEA.HI.X.SX32 UR15, UR4, UR15, 0x1, UP0 ;  /* 0x0000000f040f7291 */ /* 0x000fe200080f0eff */
[----:B------:R-:W-:Y:S11]  /*15b0*/  @P0 BRA `(.L_x_51) ;  /* 0x0000000000300947 */ /* 0x000ff60003800000 */
[----:B--23-5:R-:W2:Y:S01]  /*15c0*/  S2R R2, SR_LANEID ;  /* 0x0000000000027919 */ /* 0x02cea20000000000 */
[----:B------:R-:W-:Y:S05]  /*15d0*/  WARPSYNC.ALL ;  /* 0x0000000000007948 */ /* 0x000fea0003800000 */
[----:B------:R-:W-:Y:S01]  /*15e0*/  NOP ;  /* 0x0000000000007918 */ /* 0x000fe20000000000 */
[----:B--2---:R-:W-:-:S05]  /*15f0*/  IMAD.SHL.U32 R4, R2, 0x4, RZ ;  /* 0x0000000402047824 */ /* 0x004fca00078e00ff */
[----:B------:R-:W2:Y:S01]  /*1600*/  LDS R5, [R4+UR12] ;  /* 0x0000000c04057984 */ /* 0x000ea20008000800 */
[----:B------:R-:W-:-:S05]  /*1610*/  IADD3 R2, P1, PT, R4, UR14, RZ ;  /* 0x0000000e04027c10 */ /* 0x000fca000ff3e0ff */
[----:B------:R-:W-:-:S05]  /*1620*/  IMAD.X R3, RZ, RZ, UR15, P1 ;  /* 0x0000000fff037e24 */ /* 0x000fca00088e06ff */
[----:B--2---:R2:W3:Y:S01]  /*1630*/  ATOMG.E.EXCH.STRONG.GPU PT, RZ, [R2], R5 ;  /* 0x0000000502ff73a8 */ /* 0x0044e200041ee100 */
[----:B------:R-:W-:-:S04]  /*1640*/  DEPBAR {5,4,3,2,1,0} ;  /* 0x0000003f0000791a */ /* 0x000fc80000000000 */
[----:B------:R-:W5:Y:S02]  /*1650*/  CCTL.E.C.LDCU.IV.DEEP [UR14] ;  /* 0x000000000e007540 */ /* 0x000f640009c08000 */
[----:B-----5:R2:W-:Y:S01]  /*1660*/  UTMACCTL.IV [UR14] ;  /* 0x000000000e0079b9 */ /* 0x0205e20008000000 */
[----:B------:R-:W-:Y:S01]  /*1670*/  NOP ;  /* 0x0000000000007918 */ /* 0x000fe20000000000 */
.L_x_51:
[----:B------:R-:W-:Y:S05]  /*1680*/  @P0 BRA `(.L_x_52) ;  /* 0x00000000000c0947 */ /* 0x000fea0003800000 */
[----:B------:R0:W-:Y:S01]  /*1690*/  UTMACMDFLUSH ;  /* 0x00000000000079b7 */ /* 0x0001e20000000000 */
[----:B------:R-:W-:Y:S05]  /*16a0*/  @P0 BRA `(.L_x_52) ;  /* 0x0000000000040947 */ /* 0x000fea0003800000 */
[----:B------:R-:W-:-:S04]  /*16b0*/  DEPBAR.LE SB0, 0x0 ;  /* 0x000080000000791a */ /* 0x000fc80000000000 */
.L_x_52:
[----:B------:R-:W-:Y:S05]  /*16c0*/  WARPSYNC.ALL ;  /* 0x0000000000007948 */ /* 0x000fea0003800000 */
[----:B------:R-:W-:Y:S01]  /*16d0*/  NOP ;  /* 0x0000000000007918 */ /* 0x000fe20000000000 */
[----:B---3--:R-:W-:Y:S01]  /*16e0*/  BAR.SYNC.DEFER_BLOCKING 0x0 ;  /* 0x0000000000007b1d */ /* 0x008fe20000010000 */
[----:B------:R-:W-:Y:S01]  /*16f0*/  ISETP.GE.AND P0, PT, R10, 0x1, PT ;  /* 0x000000010a00780c */ /* 0x000fe20003f06270 */
[----:B------:R-:W-:Y:S01]  /*1700*/  USHF.L.U32 UR13, UR13, 0x8, URZ ;  /* 0x000000080d0d7899 */ /* 0x000fe200080006ff */
[----:B--2--5:R-:W-:Y:S01]  /*1710*/  SHF.R.U32.HI R2, RZ, 0x5, R0 ;  /* 0x00000005ff027819 */ /* 0x024fe20000011600 */
[----:B------:R-:W-:-:S02]  /*1720*/  USHF.L.U32 UR27, UR27, 0x6, URZ ;  /* 0x000000061b1b7899 */ /* 0x000fc400080006ff */
[----:B------:R-:W-:Y:S01]  /*1730*/  VOTEU.ALL UP0, P3 ;  /* 0x0000000000ff7886 */ /* 0x000fe20001800000 */
[----:B------:R-:W-:Y:S01]  /*1740*/  UMOV UR4, 0x1 ;  /* 0x0000000100047882 */ /* 0x000fe20000000000 */
[----:B------:R-:W-:Y:S01]  /*1750*/  VOTEU.ALL UP1, P3 ;  /* 0x0000000000ff7886 */ /* 0x000fe20001820000 */
[----:B------:R-:W-:Y:S02]  /*1760*/  R2UR UR22, R2 ;  /* 0x00000000021672ca */ /* 0x000fe400000e0000 */
[----:B------:R-:W-:-:S04]  /*1770*/  @!UP0 UIADD3 UR6, UPT, UPT, -UR4, 0x100000, URZ ;  /* 0x0010000004068890 */ /* 0x000fc8000fffe1ff */
[----:B------:R-:W-:Y:S02]  /*1780*/  @!UP0 USHF.L.U32 UR7, UR6, 0xb, URZ ;  /* 0x0000000b06078899 */ /* 0x000fe400080006ff */
[----:B------:R-:W-:Y:S02]  /*1790*/  @!UP0 USHF.L.U32 UR6, UR6, 0x1, URZ ;  /* 0x0000000106068899 */ /* 0x000fe400080006ff */
[----:B------:R-:W-:-:S04]  /*17a0*/  @!UP0 UIADD3 UR4, UPT, UPT, -UR4, 0x100000, URZ ;  /* 0x0010000004048890 */ /* 0x000fc8000fffe1ff */
[----:B------:R-:W-:Y:S02]  /*17b0*/  @!UP0 USHF.L.U32 UR5, UR4, 0xb, URZ ;  /* 0x0000000b04058899 */ /* 0x000fe400080006ff */
[----:B------:R-:W-:Y:S01]  /*17c0*/  @!UP0 USHF.L.U32 UR4, UR4, 0x1, URZ ;  /* 0x0000000104048899 */ /* 0x000fe200080006ff */
[----:B------:R-:W-:Y:S01]  /*17d0*/  VOTEU.ALL UP0, P3 ;  /* 0x0000000000ff7886 */ /* 0x000fe20001800000 */
[----:B------:R-:W2:Y:S04]  /*17e0*/  FENCE.VIEW.ASYNC.S ;  /* 0x00000000000073c6 */ /* 0x000ea80000000000 */
[----:B--2---:R2:W3:Y:S06]  /*17f0*/  @!UP0 SYNCS.EXCH.64 URZ, [UR12+0x5000], UR6 ;  /* 0x005000060cff85b2 */ /* 0x0044ec0008000100 */
[----:B------:R2:W5:Y:S01]  /*1800*/  @!UP1 SYNCS.EXCH.64 URZ, [UR12+0x5010], UR4 ;  /* 0x005010040cff95b2 */ /* 0x0005620008000100 */
[----:B------:R-:W-:Y:S05]  /*1810*/  @!P0 BRA `(.L_x_53) ;  /* 0x0000000400dc8947 */ /* 0x000fea0003800000 */
[----:B---3-5:R-:W-:Y:S01]  /*1820*/  BAR.SYNC.DEFER_BLOCKING 0x0 ;  /* 0x0000000000007b1d */ /* 0x028fe20000010000 */
[----:B------:R-:W-:Y:S01]  /*1830*/  ELECT P1, URZ, PT ;  /* 0x0000000000ff782f */ /* 0x000fe20003820000 */
[----:B------:R-:W-:Y:S01]  /*1840*/  @!P3 IMAD.MOV.U32 R2, RZ, RZ, 0x5000 ;  /* 0x00005000ff02b424 */ /* 0x000fe200078e00ff */
[----:B------:R-:W-:Y:S02]  /*1850*/  UIADD3 UR24, UPT, UPT, UR12, 0x4000, URZ ;  /* 0x000040000c187890 */ /* 0x000fe4000fffe0ff */
[----:B------:R-:W-:Y:S02]  /*1860*/  ISETP.LT.U32.AND P1, PT, R68, 0x20, P1 ;  /* 0x000000204400780c */ /* 0x000fe40000f21070 */
[----:B------:R-:W-:Y:S01]  /*1870*/  ELECT P0, URZ, PT ;  /* 0x0000000000ff782f */ /* 0x000fe20003800000 */
[----:B--2---:R-:W-:-:S03]  /*1880*/  ULOP3.LUT UR4, UR22, 0x3, URZ, 0xc0, !UPT ;  /* 0x0000000316047892 */ /* 0x004fc6000f8ec0ff */
[----:B------:R-:W-:Y:S01]  /*1890*/  ISETP.LT.U32.AND P0, PT, R68, 0x80, P0 ;  /* 0x000000804400780c */ /* 0x000fe20000701070 */
[----:B------:R-:W-:Y:S02]  /*18a0*/  USHF.R.U32.HI UR6, URZ, 0x4, UR12 ;  /* 0x00000004ff067899 */ /* 0x000fe4000801160c */
[----:B------:R-:W-:Y:S02]  /*18b0*/  ULEA UR28, UR4, UR12, 0xc ;  /* 0x0000000c041c7291 */ /* 0x000fe4000f8e60ff */
[----:B------:R-:W-:Y:S02]  /*18c0*/  ULEA UR30, UR4, UR13, 0x6 ;  /* 0x0000000d041e7291 */ /* 0x000fe4000f8e30ff */
[----:B------:R-:W-:Y:S01]  /*18d0*/  USHF.R.U32.HI UR4, URZ, 0x4, UR24 ;  /* 0x00000004ff047899 */ /* 0x000fe20008011618 */
[----:B------:R-:W-:Y:S01]  /*18e0*/  VOTEU.ANY UP0, P1 ;  /* 0x0000000000ff7886 */ /* 0x000fe20000800100 */
[----:B------:R-:W-:Y:S01]  /*18f0*/  VOTEU.ANY UP2, P1 ;  /* 0x0000000000ff7886 */ /* 0x000fe20000840100 */
[----:B------:R-:W-:-:S03]  /*1900*/  USGXT.U32 UR6, UR6, 0xe ;  /* 0x0000000e0606789a */ /* 0x000fc60008000000 */
[----:B------:R-:W-:Y:S01]  /*1910*/  VOTEU.ANY UP1, P0 ;  /* 0x0000000000ff7886 */ /* 0x000fe20000020100 */
[----:B------:R2:W-:Y:S01]  /*1920*/  @!P3 SYNCS.ARRIVE.TRANS64 RZ, [UR12+0x5000], R2 ;  /* 0x00500002ffffb9a7 */ /* 0x0005e2000800000c */
[----:B------:R-:W-:Y:S01]  /*1930*/  @UP0 UIADD3 UR25, UPT, UPT, UR12, 0x5000, URZ ;  /* 0x000050000c190890 */ /* 0x000fe2000fffe0ff */
[----:B------:R-:W-:Y:S01]  /*1940*/  @UP0 UMOV UR26, URZ ;  /* 0x000000ff001a0c82 */ /* 0x000fe20008000000 */
[----:B------:R-:W-:Y:S01]  /*1950*/  BAR.SYNC.DEFER_BLOCKING 0x0 ;  /* 0x0000000000007b1d */ /* 0x000fe20000010000 */
[----:B------:R-:W-:Y:S02]  /*1960*/  @UP1 UIADD3 UR29, UPT, UPT, UR12, 0x5000, URZ ;  /* 0x000050000c1d1890 */ /* 0x000fe4000fffe0ff */
[----:B------:R-:W-:Y:S02]  /*1970*/  USGXT.U32 UR4, UR4, 0xe ;  /* 0x0000000e0404789a */ /* 0x000fe40008000000 */
[----:B------:R-:W-:Y:S01]  /*1980*/  ULOP3.LUT UR16, UR6, 0x1000000, URZ, 0xfc, !UPT ;  /* 0x0100000006107892 */ /* 0x000fe2000f8efcff */
[----:B------:R-:W-:Y:S01]  /*1990*/  VOTEU.ANY UP3, P0 ;  /* 0x0000000000ff7886 */ /* 0x000fe20000060100 */
[----:B------:R-:W-:Y:S01]  /*19a0*/  @UP1 UMOV UR31, URZ ;  /* 0x000000ff001f1c82 */ /* 0x000fe20008000000 */
[----:B------:R-:W-:Y:S01]  /*19b0*/  UMOV UR20, 0x1000080 ;  /* 0x0100008000147882 */ /* 0x000fe20000000000 */
[----:B------:R-:W-:Y:S01]  /*19c0*/  UMOV UR21, 0x40004040 ;  /* 0x4000404000157882 */ /* 0x000fe20000000000 */
[----:B------:R-:W-:Y:S01]  /*19d0*/  UMOV UR7, URZ ;  /* 0x000000ff00077c82 */ /* 0x000fe20008000000 */
[----:B------:R-:W-:Y:S01]  /*19e0*/  UMOV UR18, 0xfffffffe ;  /* 0xfffffffe00127882 */ /* 0x000fe20000000000 */
[----:B------:R-:W-:Y:S01]  /*19f0*/  UMOV UR19, 0x7fffbfdf ;  /* 0x7fffbfdf00137882 */ /* 0x000fe20000000000 */
[----:B------:R-:W-:Y:S01]  /*1a00*/  UMOV UR5, URZ ;  /* 0x000000ff00057c82 */ /* 0x000fe20008000000 */
[----:B------:R-:W-:-:S02]  /*1a10*/  UIADD3.64 UR20, UPT, UPT, UR6, UR20, URZ ;  /* 0x0000001406147297 */ /* 0x000fc4000fffe0ff */
[----:B------:R-:W-:Y:S02]  /*1a20*/  UIADD3.64 UR18, UPT, UPT, UR4, -UR18, URZ ;  /* 0x8000001204127297 */ /* 0x000fe4000fffe0ff */
[----:B------:R-:W-:Y:S01]  /*1a30*/  UISETP.NE.U32.AND UP0, UPT, UR22, URZ, UPT ;  /* 0x000000ff1600728c */ /* 0x000fe2000bf05070 */
[----:B------:R-:W-:Y:S01]  /*1a40*/  UMOV UR6, UR4 ;  /* 0x0000000400067c82 */ /* 0x000fe20008000000 */
[----:B------:R-:W-:Y:S01]  /*1a50*/  UMOV UR7, 0x80004020 ;  /* 0x8000402000077882 */ /* 0x000fe20000000000 */
[----:B------:R-:W-:Y:S01]  /*1a60*/  UMOV UR17, 0x40004040 ;  /* 0x4000404000117882 */ /* 0x000fe20000000000 */
[----:B------:R2:W-:Y:S01]  /*1a70*/  @UP2 UTMALDG.2D [UR24], [UR8] ;  /* 0x00000018080025b4 */ /* 0x0005e20008008000 */
[----:B------:R3:W-:Y:S06]  /*1a80*/  MEMBAR.ALL.CTA ;  /* 0x0000000000007992 */ /* 0x0007ec0000008000 */
[----:B---3--:R-:W3:Y:S02]  /*1a90*/  FENCE.VIEW.ASYNC.S ;  /* 0x00000000000073c6 */ /* 0x008ee40000000000 */
[----:B---3--:R-:W-:Y:S06]  /*1aa0*/  BAR.SYNC.DEFER_BLOCKING 0x0 ;  /* 0x0000000000007b1d */ /* 0x008fec0000010000 */
[----:B------:R2:W-:Y:S02]  /*1ab0*/  @UP3 UTMALDG.2D [UR28], [UR10] ;  /* 0x0000001c0a0035b4 */ /* 0x0005e40008008000 */
[----:B------:R-:W-:Y:S06]  /*1ac0*/  BAR.SYNC.DEFER_BLOCKING 0x0 ;  /* 0x0000000000007b1d */ /* 0x000fec0000010000 */
[----:B------:R-:W3:Y:S02]  /*1ad0*/  SYNCS.PHASECHK.TRANS64.TRYWAIT P0, [UR12+0x5000], RZ ;  /* 0x005000ffff0075a7 */ /* 0x000ee4000800110c */
[----:B--23--:R-:W-:Y:S05]  /*1ae0*/  @!P0 BRA `(.L_x_54) ;  /* 0x0000000c002c8947 */ /* 0x00cfea0003800000 */
.L_x_66:
[----:B------:R-:W-:Y:S05]  /*1af0*/  BRA.U UP0, `(.L_x_55) ;  /* 0x00000001001c7547 */ /* 0x000fea000b800000 */
[----:B------:R-:W-:Y:S01]  /*1b00*/  UMOV UR4, 0x0 ;  /* 0x0000000000047882 */ /* 0x000fe20000000000 */
[----:B------:R-:W-:Y:S01]  /*1b10*/  UMOV UR5, 0x4410490 ;  /* 0x0441049000057882 */ /* 0x000fe20000000000 */
[----:B------:R-:W-:Y:S01]  /*1b20*/  UMOV UR24, 0x0 ;  /* 0x0000000000187882 */ /* 0x000fe20000000000 */
[----:B------:R-:W-:Y:S01]  /*1b30*/  UMOV UR25, 0x4410490 ;  /* 0x0441049000197882 */ /* 0x000fe20000000000 */
[----:B------:R2:W-:Y:S01]  /*1b40*/  UTCHMMA gdesc[UR6], gdesc[UR16], tmem[UR32], tmem[UR4], idesc[UR5], !UPT ;  /* 0x00ff0410060075ea */ /* 0x0005e2000f800020 */
[----:B------:R2:W-:Y:S01]  /*1b50*/  UTCHMMA gdesc[UR18], gdesc[UR20], tmem[UR32], tmem[UR24], idesc[UR25], UPT ;  /* 0x00ff1814120075ea */ /* 0x0005e2000b800020 */
[----:B------:R-:W-:Y:S02]  /*1b60*/  NOP ;  /* 0x0000000000007918 */ /* 0x000fe40000000000 */
.L_x_55:
[----:B------:R-:W-:Y:S01]  /*1b70*/  ELECT P0, URZ, PT ;  /* 0x0000000000ff782f */ /* 0x000fe20003800000 */
[----:B--2---:R-:W-:-:S03]  /*1b80*/  UIADD3 UR4, UPT, UPT, UR12, 0x5010, URZ ;  /* 0x000050100c047890 */ /* 0x004fc6000fffe0ff */
[----:B------:R-:W-:Y:S01]  /*1b90*/  ISETP.LT.U32.AND P0, PT, R68, 0x20, P0 ;  /* 0x000000204400780c */ /* 0x000fe20000701070 */
[----:B------:R-:W-:-:S12]  /*1ba0*/  UMOV UR5, URZ ;  /* 0x000000ff00057c82 */ /* 0x000fd80008000000 */
[----:B------:R-:W-:Y:S01]  /*1bb0*/  VOTEU.ANY UP0, P0 ;  /* 0x0000000000ff7886 */ /* 0x000fe20000000100 */
[----:B------:R-:W-:Y:S01]  /*1bc0*/  VOTEU.ANY UP1, P0 ;  /* 0x0000000000ff7886 */ /* 0x000fe20000020100 */
[----:B------:R-:W-:-:S03]  /*1bd0*/  ISETP.GE.U32.AND P0, PT, R10, 0x21, PT ;  /* 0x000000210a00780c */ /* 0x000fc60003f06070 */
[----:B------:R-:W-:Y:S02]  /*1be0*/  @UP0 UMOV UR23, UR4 ;  /* 0x0000000400170c82 */ /* 0x000fe40008000000 */
[----:B------:R2:W-:Y:S01]  /*1bf0*/  @UP1 UTCBAR [UR23], URZ ;  /* 0x000000ff170013e9 */ /* 0x0005e200080000ff */
[----:B------:R-:W-:Y:S06]  /*1c00*/  BAR.SYNC.DEFER_BLOCKING 0x0 ;  /* 0x0000000000007b1d */ /* 0x000fec0000010000 */
[----:B------:R-:W3:Y:S02]  /*1c10*/  SYNCS.PHASECHK.TRANS64.TRYWAIT P1, [UR12+0x5010], RZ ;  /* 0x005010ffff0075a7 */ /* 0x000ee4000802110c */
[----:B--23--:R-:W-:Y:S05]  /*1c20*/  @!P1 BRA `(.L_x_56) ;  /* 0x0000000800e89947 */ /* 0x00cfea0003800000 */
.L_x_67:
[----:B------:R-:W-:Y:S05]  /*1c30*/  @!P0 BRA `(.L_x_53) ;  /* 0x0000000000d48947 */ /* 0x000fea0003800000 */
[----:B------:R-:W-:Y:S01]  /*1c40*/  IMAD.MOV.U32 R2, RZ, RZ, 0x1 ;  /* 0x00000001ff027424 */ /* 0x000fe200078e00ff */
[----:B------:R-:W2:Y:S01]  /*1c50*/  LDCU UR33, c[0x0][0x3a0] ;  /* 0x00007400ff2177ac */ /* 0x000ea20008000800 */
[----:B------:R-:W-:-:S05]  /*1c60*/  UMOV UR26, 0x20 ;  /* 0x00000020001a7882 */ /* 0x000fca0000000000 */
.L_x_60:
[----:B------:R-:W-:Y:S01]  /*1c70*/  BAR.SYNC.DEFER_BLOCKING 0x0 ;  /* 0x0000000000007b1d */ /* 0x000fe20000010000 */
[----:B------:R-:W-:Y:S01]  /*1c80*/  ELECT P1, URZ, PT ;  /* 0x0000000000ff782f */ /* 0x000fe20003820000 */
[----:B------:R-:W-:Y:S01]  /*1c90*/  @!P3 IMAD.MOV.U32 R3, RZ, RZ, 0x5000 ;  /* 0x00005000ff03b424 */ /* 0x000fe200078e00ff */
[----:B------:R-:W-:Y:S02]  /*1ca0*/  ELECT P0, URZ, PT ;  /* 0x0000000000ff782f */ /* 0x000fe40003800000 */
[C---:B------:R-:W-:Y:S01]  /*1cb0*/  ISETP.LT.U32.AND P1, PT, R68.reuse, 0x20, P1 ;  /* 0x000000204400780c */ /* 0x040fe20000f21070 */
[----:B------:R-:W-:Y:S01]  /*1cc0*/  ULOP3.LUT UR23, UR22, 0x3, URZ, 0xc0, !UPT ;  /* 0x0000000316177892 */ /* 0x000fe2000f8ec0ff */
[----:B------:R-:W-:Y:S01]  /*1cd0*/  ISETP.LT.U32.AND P0, PT, R68, 0x80, P0 ;  /* 0x000000804400780c */ /* 0x000fe20000701070 */
[----:B------:R-:W-:Y:S02]  /*1ce0*/  UMOV UR31, UR26 ;  /* 0x0000001a001f7c82 */ /* 0x000fe40008000000 */
[----:B------:R-:W-:-:S02]  /*1cf0*/  ULEA UR28, UR23, UR12, 0xc ;  /* 0x0000000c171c7291 */ /* 0x000fc4000f8e60ff */
[----:B------:R-:W-:-:S06]  /*1d00*/  ULEA UR30, UR23, UR13, 0x6 ;  /* 0x0000000d171e7291 */ /* 0x000fcc000f8e30ff */
[----:B------:R-:W-:Y:S02]  /*1d10*/  VOTEU.ANY UP0, P1 ;  /* 0x0000000000ff7886 */ /* 0x000fe40000800100 */
[----:B------:R-:W-:-:S03]  /*1d20*/  VOTEU.ANY UP1, P0 ;  /* 0x0000000000ff7886 */ /* 0x000fc60000020100 */
[----:B------:R-:W-:Y:S02]  /*1d30*/  @UP0 UIADD3 UR24, UPT, UPT, UR12, 0x4000, URZ ;  /* 0x000040000c180890 */ /* 0x000fe4000fffe0ff */
[----:B------:R3:W-:Y:S01]  /*1d40*/  @!P3 SYNCS.ARRIVE.TRANS64 RZ, [UR12+0x5000], R3 ;  /* 0x00500003ffffb9a7 */ /* 0x0007e2000800000c */
[----:B------:R-:W-:Y:S01]  /*1d50*/  @UP0 UIADD3 UR25, UPT, UPT, UR12, 0x5000, URZ ;  /* 0x000050000c190890 */ /* 0x000fe2000fffe0ff */
[----:B------:R-:W-:Y:S01]  /*1d60*/  VOTEU.ANY UP0, P1 ;  /* 0x0000000000ff7886 */ /* 0x000fe20000800100 */
[----:B------:R-:W-:Y:S01]  /*1d70*/  BAR.SYNC.DEFER_BLOCKING 0x0 ;  /* 0x0000000000007b1d */ /* 0x000fe20000010000 */
[----:B------:R-:W-:Y:S01]  /*1d80*/  @UP1 UIADD3 UR29, UPT, UPT, UR12, 0x5000, URZ ;  /* 0x000050000c1d1890 */ /* 0x000fe2000fffe0ff */
[----:B---3--:R-:W-:-:S04]  /*1d90*/  IMAD.U32 R3, R2, -0x80000000, RZ ;  /* 0x8000000002037824 */ /* 0x008fc800078e00ff */
[----:B------:R-:W-:Y:S01]  /*1da0*/  VOTEU.ANY UP1, P0 ;  /* 0x0000000000ff7886 */ /* 0x000fe20000020100 */
[----:B------:R3:W-:Y:S01]  /*1db0*/  @UP0 UTMALDG.2D [UR24], [UR8] ;  /* 0x00000018080005b4 */ /* 0x0007e20008008000 */
[----:B------:R-:W-:Y:S01]  /*1dc0*/  UISETP.NE.U32.AND UP0, UPT, UR22, URZ, UPT ;  /* 0x000000ff1600728c */ /* 0x000fe2000bf05070 */
[----:B------:R5:W-:Y:S06]  /*1dd0*/  MEMBAR.ALL.CTA ;  /* 0x0000000000007992 */ /* 0x000bec0000008000 */
[----:B-----5:R-:W5:Y:S02]  /*1de0*/  FENCE.VIEW.ASYNC.S ;  /* 0x00000000000073c6 */ /* 0x020f640000000000 */
[----:B-----5:R-:W-:Y:S06]  /*1df0*/  BAR.SYNC.DEFER_BLOCKING 0x0 ;  /* 0x0000000000007b1d */ /* 0x020fec0000010000 */
[----:B------:R3:W-:Y:S02]  /*1e00*/  @UP1 UTMALDG.2D [UR28], [UR10] ;  /* 0x0000001c0a0015b4 */ /* 0x0007e40008008000 */
[----:B------:R-:W-:Y:S06]  /*1e10*/  BAR.SYNC.DEFER_BLOCKING 0x0 ;  /* 0x0000000000007b1d */ /* 0x000fec0000010000 */
[----:B------:R-:W5:Y:S02]  /*1e20*/  SYNCS.PHASECHK.TRANS64.TRYWAIT P0, [UR12+0x5000], R3 ;  /* 0x00500003ff0075a7 */ /* 0x000f64000800110c */
[----:B---3-5:R-:W-:Y:S05]  /*1e30*/  @!P0 BRA `(.L_x_57) ;  /* 0x0000000800708947 */ /* 0x028fea0003800000 */
.L_x_68:
[----:B------:R-:W-:Y:S05]  /*1e40*/  BRA.U UP0, `(.L_x_58) ;  /* 0x00000001001c7547 */ /* 0x000fea000b800000 */
[----:B------:R-:W-:Y:S01]  /*1e50*/  UMOV UR24, 0x0 ;  /* 0x0000000000187882 */ /* 0x000fe20000000000 */
[----:B------:R-:W-:Y:S01]  /*1e60*/  UMOV UR25, 0x4410490 ;  /* 0x0441049000197882 */ /* 0x000fe20000000000 */
[----:B------:R-:W-:Y:S01]  /*1e70*/  UMOV UR28, 0x0 ;  /* 0x00000000001c7882 */ /* 0x000fe20000000000 */
[----:B------:R-:W-:Y:S01]  /*1e80*/  UMOV UR29, 0x4410490 ;  /* 0x04410490001d7882 */ /* 0x000fe20000000000 */
[----:B------:R3:W-:Y:S01]  /*1e90*/  UTCHMMA gdesc[UR6], gdesc[UR16], tmem[UR32], tmem[UR24], idesc[UR25], UPT ;  /* 0x00ff1810060075ea */ /* 0x0007e2000b800020 */
[----:B------:R3:W-:Y:S01]  /*1ea0*/  UTCHMMA gdesc[UR18], gdesc[UR20], tmem[UR32], tmem[UR28], idesc[UR29], UPT ;  /* 0x00ff1c14120075ea */ /* 0x0007e2000b800020 */
[----:B------:R-:W-:Y:S02]  /*1eb0*/  NOP ;  /* 0x0000000000007918 */ /* 0x000fe40000000000 */
.L_x_58:
[----:B------:R-:W-:-:S04]  /*1ec0*/  ELECT P0, URZ, PT ;  /* 0x0000000000ff782f */ /* 0x000fc80003800000 */
[----:B------:R-:W-:-:S13]  /*1ed0*/  ISETP.LT.U32.AND P0, PT, R68, 0x20, P0 ;  /* 0x000000204400780c */ /* 0x000fda0000701070 */
[----:B------:R-:W-:Y:S01]  /*1ee0*/  VOTEU.ANY UP0, P0 ;  /* 0x0000000000ff7886 */ /* 0x000fe20000000100 */
[----:B------:R-:W-:-:S04]  /*1ef0*/  VOTEU.ANY UP1, P0 ;  /* 0x0000000000ff7886 */ /* 0x000fc80000020100 */
[----:B------:R-:W-:Y:S02]  /*1f00*/  @UP0 UMOV UR23, UR4 ;  /* 0x0000000400170c82 */ /* 0x000fe40008000000 */
[----:B------:R5:W-:Y:S01]  /*1f10*/  @UP1 UTCBAR [UR23], URZ ;  /* 0x000000ff170013e9 */ /* 0x000be200080000ff */
[----:B------:R-:W-:Y:S06]  /*1f20*/  BAR.SYNC.DEFER_BLOCKING 0x0 ;  /* 0x0000000000007b1d */ /* 0x000fec0000010000 */
[----:B------:R-:W3:Y:S02]  /*1f30*/  SYNCS.PHASECHK.TRANS64.TRYWAIT P0, [UR12+0x5010], R3 ;  /* 0x00501003ff0075a7 */ /* 0x000ee4000800110c */
[----:B---3-5:R-:W-:Y:S05]  /*1f40*/  @!P0 BRA `(.L_x_59) ;  /* 0x0000000800388947 */ /* 0x028fea0003800000 */
.L_x_69:
[----:B------:R-:W-:Y:S01]  /*1f50*/  UIADD3 UR26, UPT, UPT, UR26, 0x20, URZ ;  /* 0x000000201a1a7890 */ /* 0x000fe2000fffe0ff */
[----:B------:R-:W-:-:S03]  /*1f60*/  LOP3.LUT R2, R2, 0x1, RZ, 0x3c, !PT ;  /* 0x0000000102027812 */ /* 0x000fc600078e3cff */
[----:B--2---:R-:W-:-:S09]  /*1f70*/  UISETP.GE.AND UP0, UPT, UR26, UR33, UPT ;  /* 0x000000211a00728c */ /* 0x004fd2000bf06270 */
[----:B------:R-:W-:Y:S05]  /*1f80*/  BRA.U !UP0, `(.L_x_60) ;  /* 0xfffffffd08387547 */ /* 0x000fea000b83ffff */
.L_x_53:
[----:B---3-5:R-:W-:Y:S06]  /*1f90*/  BAR.SYNC.DEFER_BLOCKING 0x0 ;  /* 0x0000000000007b1d */ /* 0x028fec0000010000 */
[----:B------:R-:W-:Y:S04]  /*1fa0*/  BSSY.RECONVERGENT B4, `(.L_x_61) ;  /* 0x0000004000047945 */ /* 0x000fe80003800200 */
[----:B------:R-:W-:Y:S05]  /*1fb0*/  @P3 BRA `(.L_x_62) ;  /* 0x0000000000083947 */ /* 0x000fea0003800000 */
[----:B------:R-:W3:Y:S02]  /*1fc0*/  SYNCS.CCTL.IV [UR12+0x5000] ;  /* 0x00500000ff0079b1 */ /* 0x000ee4000800000c */
[----:B---3--:R-:W3:Y:S02]  /*1fd0*/  SYNCS.CCTL.IV [UR12+0x5010] ;  /* 0x00501000ff0079b1 */ /* 0x008ee4000800000c */
.L_x_62:
[----:B--2---:R-:W-:Y:S05]  /*1fe0*/  BSYNC.RECONVERGENT B4 ;  /* 0x0000000000047941 */ /* 0x004fea0003800200 */
.L_x_61:
[----:B------:R-:W-:Y:S01]  /*1ff0*/  ULOP3.LUT UR5, UR22, 0x3, URZ, 0xc0, !UPT ;  /* 0x0000000316057892 */ /* 0x000fe2000f8ec0ff */
[C---:B------:R-:W-:Y:S01]  /*2000*/  IMAD.SHL.U32 R4, R0.reuse, 0x80, RZ ;  /* 0x0000008000047824 */ /* 0x040fe200078e00ff */
[----:B------:R-:W-:Y:S01]  /*2010*/  USHF.L.U32 UR22, UR22, 0x5, URZ ;  /* 0x0000000516167899 */ /* 0x000fe200080006ff */
[C---:B------:R-:W-:Y:S01]  /*2020*/  IMAD.SHL.U32 R2, R0.reuse, 0x40, RZ ;  /* 0x0000004000027824 */ /* 0x040fe200078e00ff */
[----:B------:R-:W-:Y:S01]  /*2030*/  ULEA UR4, UR5, UR32, 0x15 ;  /* 0x0000002005047291 */ /* 0x000fe2000f8ea8ff */
[C---:B------:R-:W-:Y:S01]  /*2040*/  IMAD.SHL.U32 R3, R0.reuse, 0x10, RZ ;  /* 0x0000001000037824 */ /* 0x040fe200078e00ff */
[----:B------:R-:W-:Y:S01]  /*2050*/  ULOP3.LUT UR22, UR22, 0x80, URZ, 0xc0, !UPT ;  /* 0x0000008016167892 */ /* 0x000fe2000f8ec0ff */
[----:B------:R-:W-:Y:S01]  /*2060*/  IMAD.SHL.U32 R0, R0, 0x200, RZ ;  /* 0x0000020000007824 */ /* 0x000fe200078e00ff */
[----:B------:R-:W-:Y:S02]  /*2070*/  LOP3.LUT R5, R4, 0x4780, RZ, 0xc0, !PT ;  /* 0x0000478004057812 */ /* 0x000fe400078ec0ff */
[----:B------:R-:W-:-:S02]  /*2080*/  ELECT P0, URZ, PT ;  /* 0x0000000000ff782f */ /* 0x000fc40003800000 */
[----:B------:R-:W-:Y:S01]  /*2090*/  LOP3.LUT R2, R2, 0x1800, RZ, 0xc0, !PT ;  /* 0x0000180002027812 */ /* 0x000fe200078ec0ff */
[----:B------:R-:W-:Y:S01]  /*20a0*/  UIADD3 UR4, UPT, UPT, UR4, UR22, URZ ;  /* 0x0000001604047290 */ /* 0x000fe2000fffe0ff */
[----:B------:R-:W-:Y:S01]  /*20b0*/  LOP3.LUT R5, R5, 0x2000, R0, 0xf8, !PT ;  /* 0x0000200005057812 */ /* 0x000fe200078ef800 */
[----:B------:R-:W-:Y:S01]  /*20c0*/  UMOV UR6, UR27 ;  /* 0x0000001b00067c82 */ /* 0x000fe20008000000 */
[----:B------:R-:W-:Y:S02]  /*20d0*/  LOP3.LUT R2, R2, 0x70, R3, 0xf8, !PT ;  /* 0x0000007002027812 */ /* 0x000fe400078ef803 */
[----:B------:R-:W-:Y:S02]  /*20e0*/  ISETP.LT.U32.AND P0, PT, R68, 0x80, P0 ;  /* 0x000000804400780c */ /* 0x000fe40000701070 */
[----:B------:R-:W-:Y:S02]  /*20f0*/  LOP3.LUT R2, R5, R2, RZ, 0xfc, !PT ;  /* 0x0000000205027212 */ /* 0x000fe400078efcff */
[----:B----4-:R-:W-:Y:S01]  /*2100*/  LDTM.16dp32bit_t0_t15.x64 R4, tmem[UR4] ;  /* 0x00000004000479ee */ /* 0x010fe20008b00000 */
[----:B------:R-:W2:Y:S01]  /*2110*/  LDTM.16dp32bit_t16_t31.x64 R4, tmem[UR4+0x40] ;  /* 0x00004004000479ee */ /* 0x000ea20008b20000 */
[----:B------:R-:W-:Y:S01]  /*2120*/  NOP ;  /* 0x0000000000007918 */ /* 0x000fe20000000000 */
[C---:B------:R-:W-:Y:S01]  /*2130*/  LOP3.LUT R0, R2.reuse, 0x10, RZ, 0x3c, !PT ;  /* 0x0000001002007812 */ /* 0x040fe200078e3cff */
[----:B------:R-:W-:Y:S01]  /*2140*/  ULEA UR4, UR5, UR12, 0xd ;  /* 0x0000000c05047291 */ /* 0x000fe2000f8e68ff */
[----:B------:R-:W-:Y:S01]  /*2150*/  LOP3.LUT R3, R2, 0x20, RZ, 0x3c, !PT ;  /* 0x0000002002037812 */ /* 0x000fe200078e3cff */
[----:B------:R-:W-:-:S03]  /*2160*/  ULEA UR5, UR5, UR13, 0x6 ;  /* 0x0000000d05057291 */ /* 0x000fc6000f8e30ff */
[----:B--2---:R-:W-:Y:S01]  /*2170*/  VOTEU.ANY UP1, P0 ;  /* 0x0000000000ff7886 */ /* 0x004fe20000020100 */
[----:B---3--:R-:W-:Y:S06]  /*2180*/  BAR.SYNC.DEFER_BLOCKING 0x0 ;  /* 0x0000000000007b1d */ /* 0x008fec0000010000 */
[----:B------:R-:W-:Y:S01]  /*2190*/  VOTEU.ANY UP0, P0 ;  /* 0x0000000000ff7886 */ /* 0x000fe20000000100 */
[----:B------:R-:W-:Y:S02]  /*21a0*/  F2FP.BF16.F32.PACK_AB R4, R5, R4 ;  /* 0x000000040504723e */ /* 0x000fe400000010ff */
[----:B------:R-:W-:-:S02]  /*21b0*/  F2FP.BF16.F32.PACK_AB R5, R7, R6 ;  /* 0x000000060705723e */ /* 0x000fc400000010ff */
[----:B------:R-:W-:Y:S02]  /*21c0*/  F2FP.BF16.F32.PACK_AB R12, R13, R12 ;  /* 0x0000000c0d0c723e */ /* 0x000fe400000010ff */
[----:B------:R-:W-:Y:S02]  /*21d0*/  F2FP.BF16.F32.PACK_AB R6, R9, R8 ;  /* 0x000000080906723e */ /* 0x000fe400000010ff */
[----:B------:R-:W-:Y:S02]  /*21e0*/  F2FP.BF16.F32.PACK_AB R7, R11, R10 ;  /* 0x0000000a0b07723e */ /* 0x000fe400000010ff */
[----:B------:R-:W-:Y:S02]  /*21f0*/  F2FP.BF16.F32.PACK_AB R13, R15, R14 ;  /* 0x0000000e0f0d723e */ /* 0x000fe400000010ff */
[----:B------:R-:W-:Y:S01]  /*2200*/  F2FP.BF16.F32.PACK_AB R20, R21, R20 ;  /* 0x000000141514723e */ /* 0x000fe200000010ff */
[----:B------:R2:W-:Y:S01]  /*2210*/  STS.128 [R2+UR12], R4 ;  /* 0x0000000402007988 */ /* 0x0005e20008000c0c */
[----:B------:R-:W-:-:S02]  /*2220*/  F2FP.BF16.F32.PACK_AB R14, R17, R16 ;  /* 0x00000010110e723e */ /* 0x000fc400000010ff */
[----:B------:R-:W-:Y:S02]  /*2230*/  F2FP.BF16.F32.PACK_AB R15, R19, R18 ;  /* 0x00000012130f723e */ /* 0x000fe400000010ff */
[----:B------:R-:W-:Y:S02]  /*2240*/  F2FP.BF16.F32.PACK_AB R21, R23, R22 ;  /* 0x000000161715723e */ /* 0x000fe400000010ff */
[----:B------:R-:W-:Y:S01]  /*2250*/  F2FP.BF16.F32.PACK_AB R28, R29, R28 ;  /* 0x0000001c1d1c723e */ /* 0x000fe200000010ff */
[----:B------:R2:W-:Y:S01]  /*2260*/  STS.128 [R0+UR12], R12 ;  /* 0x0000000c00007988 */ /* 0x0005e20008000c0c */
[----:B------:R-:W-:Y:S02]  /*2270*/  F2FP.BF16.F32.PACK_AB R22, R25, R24 ;  /* 0x000000181916723e */ /* 0x000fe400000010ff */
[----:B------:R-:W-:Y:S02]  /*2280*/  F2FP.BF16.F32.PACK_AB R23, R27, R26 ;  /* 0x0000001a1b17723e */ /* 0x000fe400000010ff */
[----:B------:R-:W-:-:S02]  /*2290*/  F2FP.BF16.F32.PACK_AB R29, R31, R30 ;  /* 0x0000001e1f1d723e */ /* 0x000fc400000010ff */
[----:B------:R-:W-:Y:S01]  /*22a0*/  F2FP.BF16.F32.PACK_AB R36, R37, R36 ;  /* 0x000000242524723e */ /* 0x000fe200000010ff */
[----:B------:R2:W-:Y:S01]  /*22b0*/  STS.128 [R3+UR12], R20 ;  /* 0x0000001403007988 */ /* 0x0005e20008000c0c */
[----:B------:R-:W-:Y:S02]  /*22c0*/  F2FP.BF16.F32.PACK_AB R30, R33, R32 ;  /* 0x00000020211e723e */ /* 0x000fe400000010ff */
[----:B------:R-:W-:Y:S02]  /*22d0*/  F2FP.BF16.F32.PACK_AB R31, R35, R34 ;  /* 0x00000022231f723e */ /* 0x000fe400000010ff */
[----:B------:R-:W-:Y:S02]  /*22e0*/  F2FP.BF16.F32.PACK_AB R37, R39, R38 ;  /* 0x000000262725723e */ /* 0x000fe400000010ff */
[----:B------:R-:W-:Y:S02]  /*22f0*/  F2FP.BF16.F32.PACK_AB R44, R45, R44 ;  /* 0x0000002c2d2c723e */ /* 0x000fe400000010ff */
[----:B------:R-:W-:-:S02]  /*2300*/  LOP3.LUT R8, R2, 0x30, RZ, 0x3c, !PT ;  /* 0x0000003002087812 */ /* 0x000fc400078e3cff */
[----:B------:R-:W-:Y:S02]  /*2310*/  F2FP.BF16.F32.PACK_AB R38, R41, R40 ;  /* 0x000000282926723e */ /* 0x000fe400000010ff */
[----:B------:R-:W-:Y:S01]  /*2320*/  F2FP.BF16.F32.PACK_AB R39, R43, R42 ;  /* 0x0000002a2b27723e */ /* 0x000fe200000010ff */
[----:B------:R2:W-:Y:S01]  /*2330*/  STS.128 [R8+UR12], R28 ;  /* 0x0000001c08007988 */ /* 0x0005e20008000c0c */
[----:B------:R-:W-:Y:S02]  /*2340*/  F2FP.BF16.F32.PACK_AB R45, R47, R46 ;  /* 0x0000002e2f2d723e */ /* 0x000fe400000010ff */
[----:B------:R-:W-:Y:S02]  /*2350*/  F2FP.BF16.F32.PACK_AB R52, R53, R52 ;  /* 0x000000343534723e */ /* 0x000fe400000010ff */
[----:B------:R-:W-:Y:S02]  /*2360*/  LOP3.LUT R9, R2, 0x40, RZ, 0x3c, !PT ;  /* 0x0000004002097812 */ /* 0x000fe400078e3cff */
[----:B------:R-:W-:-:S02]  /*2370*/  F2FP.BF16.F32.PACK_AB R46, R49, R48 ;  /* 0x00000030312e723e */ /* 0x000fc400000010ff */
[----:B------:R-:W-:Y:S01]  /*2380*/  F2FP.BF16.F32.PACK_AB R47, R51, R50 ;  /* 0x00000032332f723e */ /* 0x000fe200000010ff */
[----:B------:R2:W-:Y:S01]  /*2390*/  STS.128 [R9+UR12], R36 ;  /* 0x0000002409007988 */ /* 0x0005e20008000c0c */
[----:B------:R-:W-:Y:S02]  /*23a0*/  F2FP.BF16.F32.PACK_AB R53, R55, R54 ;  /* 0x000000363735723e */ /* 0x000fe400000010ff */
[----:B------:R-:W-:Y:S02]  /*23b0*/  F2FP.BF16.F32.PACK_AB R60, R61, R60 ;  /* 0x0000003c3d3c723e */ /* 0x000fe400000010ff */
[----:B------:R-:W-:Y:S02]  /*23c0*/  LOP3.LUT R10, R2, 0x50, RZ, 0x3c, !PT ;  /* 0x00000050020a7812 */ /* 0x000fe400078e3cff */
[----:B------:R-:W-:Y:S02]  /*23d0*/  F2FP.BF16.F32.PACK_AB R54, R57, R56 ;  /* 0x000000383936723e */ /* 0x000fe400000010ff */
[----:B------:R-:W-:Y:S01]  /*23e0*/  F2FP.BF16.F32.PACK_AB R55, R59, R58 ;  /* 0x0000003a3b37723e */ /* 0x000fe200000010ff */
[----:B------:R2:W-:Y:S01]  /*23f0*/  STS.128 [R10+UR12], R44 ;  /* 0x0000002c0a007988 */ /* 0x0005e20008000c0c */
[----:B------:R-:W-:-:S02]  /*2400*/  F2FP.BF16.F32.PACK_AB R61, R63, R62 ;  /* 0x0000003e3f3d723e */ /* 0x000fc400000010ff */
[C---:B------:R-:W-:Y:S02]  /*2410*/  LOP3.LUT R11, R2.reuse, 0x60, RZ, 0x3c, !PT ;  /* 0x00000060020b7812 */ /* 0x040fe400078e3cff */
[----:B------:R-:W-:Y:S02]  /*2420*/  F2FP.BF16.F32.PACK_AB R62, R65, R64 ;  /* 0x00000040413e723e */ /* 0x000fe400000010ff */
[----:B------:R-:W-:Y:S01]  /*2430*/  F2FP.BF16.F32.PACK_AB R63, R67, R66 ;  /* 0x00000042433f723e */ /* 0x000fe200000010ff */
[----:B------:R2:W-:Y:S01]  /*2440*/  STS.128 [R11+UR12], R52 ;  /* 0x000000340b007988 */ /* 0x0005e20008000c0c */
[----:B------:R-:W-:-:S05]  /*2450*/  LOP3.LUT R16, R2, 0x70, RZ, 0x3c, !PT ;  /* 0x0000007002107812 */ /* 0x000fca00078e3cff */
[----:B------:R2:W-:Y:S01]  /*2460*/  STS.128 [R16+UR12], R60 ;  /* 0x0000003c10007988 */ /* 0x0005e20008000c0c */
[----:B------:R3:W-:Y:S06]  /*2470*/  MEMBAR.ALL.CTA ;  /* 0x0000000000007992 */ /* 0x0007ec0000008000 */
[----:B---3--:R-:W3:Y:S02]  /*2480*/  FENCE.VIEW.ASYNC.S ;  /* 0x00000000000073c6 */ /* 0x008ee40000000000 */
[----:B---3--:R-:W-:Y:S06]  /*2490*/  BAR.SYNC.DEFER_BLOCKING 0x0 ;  /* 0x0000000000007b1d */ /* 0x008fec0000010000 */
[----:B------:R2:W-:Y:S01]  /*24a0*/  @UP1 UTMASTG.2D [UR4], [UR14] ;  /* 0x000000040e0013b5 */ /* 0x0005e20008008000 */
[----:B------:R0:W-:Y:S01]  /*24b0*/  UTMACMDFLUSH ;  /* 0x00000000000079b7 */ /* 0x0001e20000000000 */
[----:B------:R-:W-:-:S04]  /*24c0*/  DEPBAR.LE SB0, 0x0 ;  /* 0x000080000000791a */ /* 0x000fc80000000000 */
[----:B------:R-:W-:Y:S08]  /*24d0*/  BAR.SYNC.DEFER_BLOCKING 0x0 ;  /* 0x0000000000007b1d */ /* 0x000ff00000010000 */
[----:B------:R-:W-:Y:S06]  /*24e0*/  BAR.SYNC.DEFER_BLOCKING 0x0 ;  /* 0x0000000000007b1d */ /* 0x000fec0000010000 */
[----:B--2---:R-:W-:Y:S05]  /*24f0*/  @P2 BRA `(.L_x_63) ;  /* 0x0000000000a02947 */ /* 0x004fea0003800000 */
[----:B------:R-:W2:Y:S01]  /*2500*/  S2UR UR5, SR_CgaCtaId ;  /* 0x00000000000579c3 */ /* 0x000ea20000008800 */
[----:B------:R-:W-:Y:S01]  /*2510*/  NOP ;  /* 0x0000000000007918 */ /* 0x000fe20000000000 */
[----:B------:R-:W-:Y:S01]  /*2520*/  UMOV UR4, 0x50 ;  /* 0x0000005000047882 */ /* 0x000fe20000000000 */
[----:B------:R-:W-:Y:S02]  /*2530*/  IMAD.U32 R0, RZ, RZ, UR32 ;  /* 0x00000020ff007e24 */ /* 0x000fe4000f8e00ff */
[----:B------:R-:W-:Y:S02]  /*2540*/  IMAD.MOV.U32 R3, RZ, RZ, 0xff ;  /* 0x000000ffff037424 */ /* 0x000fe400078e00ff */
[----:B------:R-:W-:Y:S01]  /*2550*/  IMAD.MOV.U32 R7, RZ, RZ, 0x1 ;  /* 0x00000001ff077424 */ /* 0x000fe200078e00ff */
[----:B------:R-:W-:-:S04]  /*2560*/  LOP3.LUT R0, R0, 0xffff, RZ, 0xc0, !PT ;  /* 0x0000ffff00007812 */ /* 0x000fc800078ec0ff */
[----:B------:R-:W-:-:S05]  /*2570*/  SHF.R.U32.HI R0, RZ, 0x5, R0 ;  /* 0x00000005ff007819 */ /* 0x000fca0000011600 */
[----:B------:R-:W-:Y:S01]  /*2580*/  VIADD R2, R0, 0x10 ;  /* 0x0000001000027836 */ /* 0x000fe20000000000 */
[----:B------:R-:W-:Y:S01]  /*2590*/  SHF.L.U32 R0, R3, R0, RZ ;  /* 0x0000000003007219 */ /* 0x000fe200000006ff */
[----:B--2---:R-:W-:-:S03]  /*25a0*/  ULEA UR6, UR5, UR4, 0x18 ;  /* 0x0000000405067291 */ /* 0x004fc6000f8ec0ff */
[----:B------:R-:W-:-:S04]  /*25b0*/  SHF.L.U32 R3, R7, R2, RZ ;  /* 0x0000000207037219 */ /* 0x000fc800000006ff */
[----:B------:R-:W-:Y:S02]  /*25c0*/  LOP3.LUT R0, R3, R0, RZ, 0xfc, !PT ;  /* 0x0000000003007212 */ /* 0x000fe400078efcff */
[----:B------:R-:W2:Y:S02]  /*25d0*/  LDS R5, [UR6] ;  /* 0x00000006ff057984 */ /* 0x000ea40008000800 */
[C---:B------:R-:W-:Y:S02]  /*25e0*/  LOP3.LUT R2, R0.reuse, 0xffff, RZ, 0xc0, !PT ;  /* 0x0000ffff00027812 */ /* 0x040fe400078ec0ff */
[----:B--2---:R-:W-:-:S04]  /*25f0*/  LOP3.LUT R3, R0, 0xffff, R5, 0x80, !PT ;  /* 0x0000ffff00037812 */ /* 0x004fc800078e8005 */
[----:B------:R-:W-:-:S13]  /*2600*/  ISETP.NE.AND P0, PT, R3, R2, PT ;  /* 0x000000020300720c */ /* 0x000fda0003f05270 */
[----:B------:R-:W-:Y:S05]  /*2610*/  @P0 BRA `(.L_x_64) ;  /* 0x0000000000500947 */ /* 0x000fea0003800000 */
[----:B------:R-:W-:Y:S02]  /*2620*/  SHF.R.U32.HI R5, RZ, 0x10, R5 ;  /* 0x00000010ff057819 */ /* 0x000fe40000011605 */
[----:B------:R-:W-:-:S04]  /*2630*/  SHF.R.U32.HI R2, RZ, 0x10, R0 ;  /* 0x00000010ff027819 */ /* 0x000fc80000011600 */
[----:B------:R-:W-:-:S04]  /*2640*/  LOP3.LUT R5, R5, R2, RZ, 0xc0, !PT ;  /* 0x0000000205057212 */ /* 0x000fc800078ec0ff */
[----:B------:R-:W-:-:S13]  /*2650*/  ISETP.NE.AND P0, PT, R5, R2, PT ;  /* 0x000000020500720c */ /* 0x000fda0003f05270 */
[----:B------:R-:W-:Y:S05]  /*2660*/  @P0 BRA `(.L_x_65) ;  /* 0x0000000000300947 */ /* 0x000fea0003800000 */
[----:B------:R-:W-:Y:S01]  /*2670*/  R2UR UR4, R0 ;  /* 0x00000000000472ca */ /* 0x000fe200000e0000 */
[----:B------:R-:W-:Y:S01]  /*2680*/  VOTEU.ANY UR5, UPT, PT ;  /* 0x0000000000057886 */ /* 0x000fe200038e0100 */
[----:B------:R-:W2:Y:S01]  /*2690*/  S2R R0, SR_LANEID ;  /* 0x0000000000007919 */ /* 0x000ea20000000000 */
[----:B------:R-:W-:-:S10]  /*26a0*/  UFLO.U32 UR5, UR5 ;  /* 0x00000005000572bd */ /* 0x000fd400080e0000 */
[----:B------:R-:W-:-:S06]  /*26b0*/  ULOP3.LUT UR4, URZ, UR4, URZ, 0x33, !UPT ;  /* 0x00000004ff047292 */ /* 0x000fcc000f8e33ff */
[----:B------:R-:W-:-:S04]  /*26c0*/  IMAD.U32 R2, RZ, RZ, UR4 ;  /* 0x00000004ff027e24 */ /* 0x000fc8000f8e00ff */
[----:B------:R-:W3:Y:S02]  /*26d0*/  REDUX UR7, R2 ;  /* 0x00000000020773c4 */ /* 0x000ee40000000000 */
[----:B------:R4:W-:Y:S01]  /*26e0*/  UTCATOMSWS.AND URZ, UR4 ;  /* 0x0000000400ff79e3 */ /* 0x0009e20008000000 */
[----:B--2---:R-:W-:Y:S01]  /*26f0*/  ISETP.EQ.U32.AND P0, PT, R0, UR5, PT ;  /* 0x0000000500007c0c */ /* 0x004fe2000bf02070 */
[----:B---3--:R-:W-:-:S12]  /*2700*/  IMAD.U32 R0, RZ, RZ, UR7 ;  /* 0x00000007ff007e24 */ /* 0x008fd8000f8e00ff */
[----:B------:R4:W-:Y:S01]  /*2710*/  @P0 ATOMS.AND RZ, [UR6], R0 ;  /* 0x00000000ffff098c */ /* 0x0009e2000a800006 */
[----:B------:R-:W-:Y:S05]  /*2720*/  BRA `(.L_x_63) ;  /* 0x0000000000147947 */ /* 0x000fea0003800000 */
.L_x_65:
[----:B------:R-:W-:-:S07]  /*2730*/  MOV R2, 0x2750 ;  /* 0x0000275000027802 */ /* 0x000fce0000000f00 */
[----:B-1----:R-:W-:Y:S05]  /*2740*/  CALL.REL.NOINC `($__internal_0_$__cuda_sm10x_tcgen05_guardrail_trap_col_being_dealloced_not_returned_by_alloc) ;  /* 0x0000000000447944 */ /* 0x002fea0003c00000 */
[----:B------:R-:W-:Y:S05]  /*2750*/  BRA `(.L_x_63) ;  /* 0x0000000000087947 */ /* 0x000fea0003800000 */
.L_x_64:
[----:B------:R-:W-:-:S07]  /*2760*/  MOV R2, 0x2780 ;  /* 0x0000278000027802 */ /* 0x000fce0000000f00 */
[----:B-1----:R-:W-:Y:S05]  /*2770*/  CALL.REL.NOINC `($__internal_2_$__cuda_sm10x_tcgen05_guardrail_trap_unallocated_columns_being_dealloced) ;  /* 0x0000000000507944 */ /* 0x002fea0003c00000 */
.L_x_63:
[----:B------:R-:W-:Y:S01]  /*2780*/  NOP ;  /* 0x0000000000007918 */ /* 0x000fe20000000000 */
[----:B----4-:R-:W-:Y:S05]  /*2790*/  EXIT ;  /* 0x000000000000794d */ /* 0x010fea0003800000 */
.L_x_54:
[----:B------:R-:W2:Y:S02]  /*27a0*/  SYNCS.PHASECHK.TRANS64.TRYWAIT P0, [UR12+0x5000], RZ ;  /* 0x005000ffff0075a7 */ /* 0x000ea4000800110c */
[----:B--2---:R-:W-:Y:S05]  /*27b0*/  @!P0 BRA `(.L_x_54) ;  /* 0xfffffffc00f88947 */ /* 0x004fea000383ffff */
[----:B------:R-:W-:Y:S05]  /*27c0*/  BRA `(.L_x_66) ;  /* 0xfffffff000c87947 */ /* 0x000fea000383ffff */
.L_x_56:
[----:B------:R-:W2:Y:S02]  /*27d0*/  SYNCS.PHASECHK.TRANS64.TRYWAIT P1, [UR12+0x5010], RZ ;  /* 0x005010ffff0075a7 */ /* 0x000ea4000802110c */
[----:B--2---:R-:W-:Y:S05]  /*27e0*/  @!P1 BRA `(.L_x_56) ;  /* 0xfffffffc00f89947 */ /* 0x004fea000383ffff */
[----:B------:R-:W-:Y:S05]  /*27f0*/  BRA `(.L_x_67) ;  /* 0xfffffff4000c7947 */ /* 0x000fea000383ffff */
.L_x_57:
[----:B------:R-:W3:Y:S02]  /*2800*/  SYNCS.PHASECHK.TRANS64.TRYWAIT P0, [UR12+0x5000], R3 ;  /* 0x00500003ff0075a7 */ /* 0x000ee4000800110c */
[----:B---3--:R-:W-:Y:S05]  /*2810*/  @!P0 BRA `(.L_x_57) ;  /* 0xfffffffc00f88947 */ /* 0x008fea000383ffff */
[----:B------:R-:W-:Y:S05]  /*2820*/  BRA `(.L_x_68) ;  /* 0xfffffff400847947 */ /* 0x000fea000383ffff */
.L_x_59:
[----:B------:R-:W3:Y:S02]  /*2830*/  SYNCS.PHASECHK.TRANS64.TRYWAIT P0, [UR12+0x5010], R3 ;  /* 0x00501003ff0075a7 */ /* 0x000ee4000800110c */
[----:B---3--:R-:W-:Y:S05]  /*2840*/  @!P0 BRA `(.L_x_59) ;  /* 0xfffffffc00f88947 */ /* 0x008fea000383ffff */
[----:B------:R-:W-:Y:S05]  /*2850*/  BRA `(.L_x_69) ;  /* 0xfffffff400bc7947 */ /* 0x000fea000383ffff */
        .weak           $__internal_0_$__cuda_sm10x_tcgen05_guardrail_trap_col_being_dealloced_not_returned_by_alloc
        .type           $__internal_0_$__cuda_sm10x_tcgen05_guardrail_trap_col_being_dealloced_not_returned_by_alloc,@function
        .size           $__internal_0_$__cuda_sm10x_tcgen05_guardrail_trap_col_being_dealloced_not_returned_by_alloc,($__internal_1_$__cuda_sm10x_tcgen05_guardrail_trap_phase_invalid_during_alloc - $__internal_0_$__cuda_sm10x_tcgen05_guardrail_trap_col_being_dealloced_not_returned_by_alloc)
$__internal_0_$__cuda_sm10x_tcgen05_guardrail_trap_col_being_dealloced_not_returned_by_alloc:
[----:B------:R-:W-:Y:S05]  /*2860*/  BPT.TRAP 0x1 ;  /* 0x000000040000795c */ /* 0x000fea0000300000 */
[----:B------:R-:W-:-:S04]  /*2870*/  IMAD.MOV.U32 R3, RZ, RZ, 0x0 ;  /* 0x00000000ff037424 */ /* 0x000fc800078e00ff */
[----:B------:R-:W-:Y:S05]  /*2880*/  RET.REL.NODEC R2 `(gluon_tcgen05) ;  /* 0xffffffd402dc7950 */ /* 0x000fea0003c3ffff */
        .weak           $__internal_1_$__cuda_sm10x_tcgen05_guardrail_trap_phase_invalid_during_alloc
        .type           $__internal_1_$__cuda_sm10x_tcgen05_guardrail_trap_phase_invalid_during_alloc,@function
        .size           $__internal_1_$__cuda_sm10x_tcgen05_guardrail_trap_phase_invalid_during_alloc,($__internal_2_$__cuda_sm10x_tcgen05_guardrail_trap_unallocated_columns_being_dealloced - $__internal_1_$__cuda_sm10x_tcgen05_guardrail_trap_phase_invalid_during_alloc)
$__internal_1_$__cuda_sm10x_tcgen05_guardrail_trap_phase_invalid_during_alloc:
[----:B------:R-:W-:Y:S05]  /*2890*/  BPT.TRAP 0x1 ;  /* 0x000000040000795c */ /* 0x000fea0000300000 */
[----:B------:R-:W-:-:S04]  /*28a0*/  IMAD.MOV.U32 R3, RZ, RZ, 0x0 ;  /* 0x00000000ff037424 */ /* 0x000fc800078e00ff */
[----:B------:R-:W-:Y:S05]  /*28b0*/  RET.REL.NODEC R2 `(gluon_tcgen05) ;  /* 0xffffffd402d07950 */ /* 0x000fea0003c3ffff */
        .weak           $__internal_2_$__cuda_sm10x_tcgen05_guardrail_trap_unallocated_columns_being_dealloced
        .type           $__internal_2_$__cuda_sm10x_tcgen05_guardrail_trap_unallocated_columns_being_dealloced,@function
        .size           $__internal_2_$__cuda_sm10x_tcgen05_guardrail_trap_unallocated_columns_being_dealloced,(.L_x_73 - $__internal_2_$__cuda_sm10x_tcgen05_guardrail_trap_unallocated_columns_being_dealloced)
$__internal_2_$__cuda_sm10x_tcgen05_guardrail_trap_unallocated_columns_being_dealloced:
[----:B------:R-:W-:Y:S05]  /*28c0*/  BPT.TRAP 0x1 ;  /* 0x000000040000795c */ /* 0x000fea0000300000 */
[----:B------:R-:W-:-:S04]  /*28d0*/  IMAD.MOV.U32 R3, RZ, RZ, 0x0 ;  /* 0x00000000ff037424 */ /* 0x000fc800078e00ff */
[----:B------:R-:W-:Y:S05]  /*28e0*/  RET.REL.NODEC R2 `(gluon_tcgen05) ;  /* 0xffffffd402c47950 */ /* 0x000fea0003c3ffff */
.L_x_70:
[----:B------:R-:W-:-:S00]  /*28f0*/  BRA `(.L_x_70) ;  /* 0xfffffffc00fc7947 */ /* 0x000fc0000383ffff */
[----:B------:R-:W-:-:S00]  /*2900*/  NOP ;  /* 0x0000000000007918 */ /* 0x000fc00000000000 */
[----:B------:R-:W-:-:S00]  /*2910*/  NOP ;  /* 0x0000000000007918 */ /* 0x000fc00000000000 */
[----:B------:R-:W-:-:S00]  /*2920*/  NOP ;  /* 0x0000000000007918 */ /* 0x000fc00000000000 */
[----:B------:R-:W-:-:S00]  /*2930*/  NOP ;  /* 0x0000000000007918 */ /* 0x000fc00000000000 */
[----:B------:R-:W-:-:S00]  /*2940*/  NOP ;  /* 0x0000000000007918 */ /* 0x000fc00000000000 */
[----:B------:R-:W-:-:S00]  /*2950*/  NOP ;  /* 0x0000000000007918 */ /* 0x000fc00000000000 */
[----:B------:R-:W-:-:S00]  /*2960*/  NOP ;  /* 0x0000000000007918 */ /* 0x000fc00000000000 */
[----:B------:R-:W-:-:S00]  /*2970*/  NOP ;  /* 0x0000000000007918 */ /* 0x000fc00000000000 */
.L_x_73:


//--------------------- .nv.shared.gluon_tcgen05  --------------------------
	.section	.nv.shared.gluon_tcgen05,"aw",@nobits
	.sectionflags	@""
	.align	16
	.zero		1024


//--------------------- .nv.shared.reserved.0     --------------------------
	.section	.nv.shared.reserved.0,"aw",@nobits
	.align	8
	.weak		__nv_reservedSMEM_offset_0_alias
	.size		__nv_reservedSMEM_offset_0_alias, 0, 64
	.other		__nv_reservedSMEM_offset_0_alias,@"STO_CUDA_RESERVED_SHARED STV_DEFAULT"
__nv_reservedSMEM_offset_0_alias:
	.zero		0
.nv.shared.reserved.0:
	.zero		64
	.weak		__nv_reservedSMEM_allocation_phase
	.type		__nv_reservedSMEM_allocation_phase,@object
	.size		__nv_reservedSMEM_allocation_phase,(.L_0 - __nv_reservedSMEM_allocation_phase)
__nv_reservedSMEM_allocation_phase:
	.zero		1
.L_0:
	.zero		7
	.weak		__nv_reservedSMEM_devtool_atexit_pc
	.type		__nv_reservedSMEM_devtool_atexit_pc,@object
	.size		__nv_reservedSMEM_devtool_atexit_pc,(__nv_reservedSMEM_allocation_mask - __nv_reservedSMEM_devtool_atexit_pc)
__nv_reservedSMEM_devtool_atexit_pc:
	.zero		8
	.weak		__nv_reservedSMEM_allocation_mask
	.type		__nv_reservedSMEM_allocation_mask,@object
	.size		__nv_reservedSMEM_allocation_mask,(.L_2 - __nv_reservedSMEM_allocation_mask)
__nv_reservedSMEM_allocation_mask:
	.zero		4
.L_2:


//--------------------- .nv.constant0.gluon_tcgen05 --------------------------
	.section	.nv.constant0.gluon_tcgen05,"a",@progbits
	.sectionflags	@""
	.align	4
.nv.constant0.gluon_tcgen05:
	.zero		976


//--------------------- SYMBOLS --------------------------

	.type		.nv.reservedSmem.offset0,@object
	.size		.nv.reservedSmem.offset0,0x4
	.type		.nv.reservedSmem.cap,@object
	.size		.nv.reservedSmem.cap,0x4
